//
// Generated by NVIDIA NVVM Compiler
//
// Compiler Build ID: CL-36424714
// Cuda compilation tools, release 13.0, V13.0.88
// Based on NVVM 20.0.0
//

.version 9.0
.target sm_100
.address_size 64

	// .globl	_Z12curl_vanillaPKdS0_S0_S0_S0_S0_S0_S0_S0_S0_S0_S0_S0_S0_S0_S0_S0_S0_S0_iiPdS1_S1_
// _ZZ10mxm_sharedPdiS_iS_iE2as has been demoted
// _ZZ10mxm_sharedPdiS_iS_iE2bs has been demoted

.visible .entry _Z12curl_vanillaPKdS0_S0_S0_S0_S0_S0_S0_S0_S0_S0_S0_S0_S0_S0_S0_S0_S0_S0_iiPdS1_S1_(
	.param .u64 .ptr .align 1 _Z12curl_vanillaPKdS0_S0_S0_S0_S0_S0_S0_S0_S0_S0_S0_S0_S0_S0_S0_S0_S0_S0_iiPdS1_S1__param_0,
	.param .u64 .ptr .align 1 _Z12curl_vanillaPKdS0_S0_S0_S0_S0_S0_S0_S0_S0_S0_S0_S0_S0_S0_S0_S0_S0_S0_iiPdS1_S1__param_1,
	.param .u64 .ptr .align 1 _Z12curl_vanillaPKdS0_S0_S0_S0_S0_S0_S0_S0_S0_S0_S0_S0_S0_S0_S0_S0_S0_S0_iiPdS1_S1__param_2,
	.param .u64 .ptr .align 1 _Z12curl_vanillaPKdS0_S0_S0_S0_S0_S0_S0_S0_S0_S0_S0_S0_S0_S0_S0_S0_S0_S0_iiPdS1_S1__param_3,
	.param .u64 .ptr .align 1 _Z12curl_vanillaPKdS0_S0_S0_S0_S0_S0_S0_S0_S0_S0_S0_S0_S0_S0_S0_S0_S0_S0_iiPdS1_S1__param_4,
	.param .u64 .ptr .align 1 _Z12curl_vanillaPKdS0_S0_S0_S0_S0_S0_S0_S0_S0_S0_S0_S0_S0_S0_S0_S0_S0_S0_iiPdS1_S1__param_5,
	.param .u64 .ptr .align 1 _Z12curl_vanillaPKdS0_S0_S0_S0_S0_S0_S0_S0_S0_S0_S0_S0_S0_S0_S0_S0_S0_S0_iiPdS1_S1__param_6,
	.param .u64 .ptr .align 1 _Z12curl_vanillaPKdS0_S0_S0_S0_S0_S0_S0_S0_S0_S0_S0_S0_S0_S0_S0_S0_S0_S0_iiPdS1_S1__param_7,
	.param .u64 .ptr .align 1 _Z12curl_vanillaPKdS0_S0_S0_S0_S0_S0_S0_S0_S0_S0_S0_S0_S0_S0_S0_S0_S0_S0_iiPdS1_S1__param_8,
	.param .u64 .ptr .align 1 _Z12curl_vanillaPKdS0_S0_S0_S0_S0_S0_S0_S0_S0_S0_S0_S0_S0_S0_S0_S0_S0_S0_iiPdS1_S1__param_9,
	.param .u64 .ptr .align 1 _Z12curl_vanillaPKdS0_S0_S0_S0_S0_S0_S0_S0_S0_S0_S0_S0_S0_S0_S0_S0_S0_S0_iiPdS1_S1__param_10,
	.param .u64 .ptr .align 1 _Z12curl_vanillaPKdS0_S0_S0_S0_S0_S0_S0_S0_S0_S0_S0_S0_S0_S0_S0_S0_S0_S0_iiPdS1_S1__param_11,
	.param .u64 .ptr .align 1 _Z12curl_vanillaPKdS0_S0_S0_S0_S0_S0_S0_S0_S0_S0_S0_S0_S0_S0_S0_S0_S0_S0_iiPdS1_S1__param_12,
	.param .u64 .ptr .align 1 _Z12curl_vanillaPKdS0_S0_S0_S0_S0_S0_S0_S0_S0_S0_S0_S0_S0_S0_S0_S0_S0_S0_iiPdS1_S1__param_13,
	.param .u64 .ptr .align 1 _Z12curl_vanillaPKdS0_S0_S0_S0_S0_S0_S0_S0_S0_S0_S0_S0_S0_S0_S0_S0_S0_S0_iiPdS1_S1__param_14,
	.param .u64 .ptr .align 1 _Z12curl_vanillaPKdS0_S0_S0_S0_S0_S0_S0_S0_S0_S0_S0_S0_S0_S0_S0_S0_S0_S0_iiPdS1_S1__param_15,
	.param .u64 .ptr .align 1 _Z12curl_vanillaPKdS0_S0_S0_S0_S0_S0_S0_S0_S0_S0_S0_S0_S0_S0_S0_S0_S0_S0_iiPdS1_S1__param_16,
	.param .u64 .ptr .align 1 _Z12curl_vanillaPKdS0_S0_S0_S0_S0_S0_S0_S0_S0_S0_S0_S0_S0_S0_S0_S0_S0_S0_iiPdS1_S1__param_17,
	.param .u64 .ptr .align 1 _Z12curl_vanillaPKdS0_S0_S0_S0_S0_S0_S0_S0_S0_S0_S0_S0_S0_S0_S0_S0_S0_S0_iiPdS1_S1__param_18,
	.param .u32 _Z12curl_vanillaPKdS0_S0_S0_S0_S0_S0_S0_S0_S0_S0_S0_S0_S0_S0_S0_S0_S0_S0_iiPdS1_S1__param_19,
	.param .u32 _Z12curl_vanillaPKdS0_S0_S0_S0_S0_S0_S0_S0_S0_S0_S0_S0_S0_S0_S0_S0_S0_S0_iiPdS1_S1__param_20,
	.param .u64 .ptr .align 1 _Z12curl_vanillaPKdS0_S0_S0_S0_S0_S0_S0_S0_S0_S0_S0_S0_S0_S0_S0_S0_S0_S0_iiPdS1_S1__param_21,
	.param .u64 .ptr .align 1 _Z12curl_vanillaPKdS0_S0_S0_S0_S0_S0_S0_S0_S0_S0_S0_S0_S0_S0_S0_S0_S0_S0_iiPdS1_S1__param_22,
	.param .u64 .ptr .align 1 _Z12curl_vanillaPKdS0_S0_S0_S0_S0_S0_S0_S0_S0_S0_S0_S0_S0_S0_S0_S0_S0_S0_iiPdS1_S1__param_23
)
{
	.reg .pred 	%p<3>;
	.reg .b32 	%r<15>;
	.reg .b64 	%rd<91>;
	.reg .b64 	%fd<56>;

	ld.param.u32 	%r8, [_Z12curl_vanillaPKdS0_S0_S0_S0_S0_S0_S0_S0_S0_S0_S0_S0_S0_S0_S0_S0_S0_S0_iiPdS1_S1__param_20];
	mov.u32 	%r9, %ctaid.x;
	mov.u32 	%r10, %ntid.x;
	mov.u32 	%r11, %tid.x;
	mad.lo.s32 	%r13, %r9, %r10, %r11;
	setp.lt.s32 	%p1, %r8, 1;
	@%p1 bra 	$L__BB0_3;
	ld.param.u64 	%rd90, [_Z12curl_vanillaPKdS0_S0_S0_S0_S0_S0_S0_S0_S0_S0_S0_S0_S0_S0_S0_S0_S0_S0_iiPdS1_S1__param_23];
	ld.param.u64 	%rd89, [_Z12curl_vanillaPKdS0_S0_S0_S0_S0_S0_S0_S0_S0_S0_S0_S0_S0_S0_S0_S0_S0_S0_iiPdS1_S1__param_22];
	ld.param.u64 	%rd87, [_Z12curl_vanillaPKdS0_S0_S0_S0_S0_S0_S0_S0_S0_S0_S0_S0_S0_S0_S0_S0_S0_S0_iiPdS1_S1__param_18];
	ld.param.u64 	%rd86, [_Z12curl_vanillaPKdS0_S0_S0_S0_S0_S0_S0_S0_S0_S0_S0_S0_S0_S0_S0_S0_S0_S0_iiPdS1_S1__param_17];
	ld.param.u64 	%rd83, [_Z12curl_vanillaPKdS0_S0_S0_S0_S0_S0_S0_S0_S0_S0_S0_S0_S0_S0_S0_S0_S0_S0_iiPdS1_S1__param_14];
	ld.param.u64 	%rd82, [_Z12curl_vanillaPKdS0_S0_S0_S0_S0_S0_S0_S0_S0_S0_S0_S0_S0_S0_S0_S0_S0_S0_iiPdS1_S1__param_13];
	ld.param.u64 	%rd81, [_Z12curl_vanillaPKdS0_S0_S0_S0_S0_S0_S0_S0_S0_S0_S0_S0_S0_S0_S0_S0_S0_S0_iiPdS1_S1__param_12];
	ld.param.u64 	%rd79, [_Z12curl_vanillaPKdS0_S0_S0_S0_S0_S0_S0_S0_S0_S0_S0_S0_S0_S0_S0_S0_S0_S0_iiPdS1_S1__param_10];
	ld.param.u64 	%rd78, [_Z12curl_vanillaPKdS0_S0_S0_S0_S0_S0_S0_S0_S0_S0_S0_S0_S0_S0_S0_S0_S0_S0_iiPdS1_S1__param_9];
	ld.param.u64 	%rd76, [_Z12curl_vanillaPKdS0_S0_S0_S0_S0_S0_S0_S0_S0_S0_S0_S0_S0_S0_S0_S0_S0_S0_iiPdS1_S1__param_7];
	ld.param.u64 	%rd75, [_Z12curl_vanillaPKdS0_S0_S0_S0_S0_S0_S0_S0_S0_S0_S0_S0_S0_S0_S0_S0_S0_S0_iiPdS1_S1__param_6];
	ld.param.u64 	%rd73, [_Z12curl_vanillaPKdS0_S0_S0_S0_S0_S0_S0_S0_S0_S0_S0_S0_S0_S0_S0_S0_S0_S0_iiPdS1_S1__param_4];
	ld.param.u64 	%rd71, [_Z12curl_vanillaPKdS0_S0_S0_S0_S0_S0_S0_S0_S0_S0_S0_S0_S0_S0_S0_S0_S0_S0_iiPdS1_S1__param_2];
	ld.param.u64 	%rd70, [_Z12curl_vanillaPKdS0_S0_S0_S0_S0_S0_S0_S0_S0_S0_S0_S0_S0_S0_S0_S0_S0_S0_iiPdS1_S1__param_1];
	ld.param.u64 	%rd69, [_Z12curl_vanillaPKdS0_S0_S0_S0_S0_S0_S0_S0_S0_S0_S0_S0_S0_S0_S0_S0_S0_S0_iiPdS1_S1__param_0];
	cvta.to.global.u64 	%rd37, %rd87;
	mul.wide.s32 	%rd38, %r13, 8;
	add.s64 	%rd39, %rd37, %rd38;
	ld.global.nc.f64 	%fd1, [%rd39];
	neg.s32 	%r14, %r8;
	cvta.to.global.u64 	%rd1, %rd70;
	cvta.to.global.u64 	%rd2, %rd73;
	cvta.to.global.u64 	%rd3, %rd86;
	cvta.to.global.u64 	%rd4, %rd76;
	cvta.to.global.u64 	%rd5, %rd81;
	cvta.to.global.u64 	%rd6, %rd71;
	cvta.to.global.u64 	%rd7, %rd82;
	cvta.to.global.u64 	%rd8, %rd83;
	cvta.to.global.u64 	%rd9, %rd78;
	cvta.to.global.u64 	%rd10, %rd79;
	cvta.to.global.u64 	%rd11, %rd69;
	cvta.to.global.u64 	%rd12, %rd75;
	cvta.to.global.u64 	%rd13, %rd89;
	cvta.to.global.u64 	%rd14, %rd90;
$L__BB0_2:
	ld.param.u64 	%rd88, [_Z12curl_vanillaPKdS0_S0_S0_S0_S0_S0_S0_S0_S0_S0_S0_S0_S0_S0_S0_S0_S0_S0_iiPdS1_S1__param_21];
	ld.param.u32 	%r12, [_Z12curl_vanillaPKdS0_S0_S0_S0_S0_S0_S0_S0_S0_S0_S0_S0_S0_S0_S0_S0_S0_S0_iiPdS1_S1__param_19];
	ld.param.u64 	%rd85, [_Z12curl_vanillaPKdS0_S0_S0_S0_S0_S0_S0_S0_S0_S0_S0_S0_S0_S0_S0_S0_S0_S0_iiPdS1_S1__param_16];
	ld.param.u64 	%rd84, [_Z12curl_vanillaPKdS0_S0_S0_S0_S0_S0_S0_S0_S0_S0_S0_S0_S0_S0_S0_S0_S0_S0_iiPdS1_S1__param_15];
	ld.param.u64 	%rd80, [_Z12curl_vanillaPKdS0_S0_S0_S0_S0_S0_S0_S0_S0_S0_S0_S0_S0_S0_S0_S0_S0_S0_iiPdS1_S1__param_11];
	ld.param.u64 	%rd77, [_Z12curl_vanillaPKdS0_S0_S0_S0_S0_S0_S0_S0_S0_S0_S0_S0_S0_S0_S0_S0_S0_S0_iiPdS1_S1__param_8];
	ld.param.u64 	%rd74, [_Z12curl_vanillaPKdS0_S0_S0_S0_S0_S0_S0_S0_S0_S0_S0_S0_S0_S0_S0_S0_S0_S0_iiPdS1_S1__param_5];
	ld.param.u64 	%rd72, [_Z12curl_vanillaPKdS0_S0_S0_S0_S0_S0_S0_S0_S0_S0_S0_S0_S0_S0_S0_S0_S0_S0_iiPdS1_S1__param_3];
	mul.wide.s32 	%rd40, %r13, 8;
	add.s64 	%rd41, %rd14, %rd40;
	add.s64 	%rd42, %rd13, %rd40;
	add.s64 	%rd43, %rd12, %rd40;
	cvta.to.global.u64 	%rd44, %rd72;
	add.s64 	%rd45, %rd44, %rd40;
	add.s64 	%rd46, %rd11, %rd40;
	cvta.to.global.u64 	%rd47, %rd80;
	add.s64 	%rd48, %rd47, %rd40;
	add.s64 	%rd49, %rd10, %rd40;
	add.s64 	%rd50, %rd9, %rd40;
	cvta.to.global.u64 	%rd51, %rd88;
	add.s64 	%rd52, %rd51, %rd40;
	cvta.to.global.u64 	%rd53, %rd77;
	add.s64 	%rd54, %rd53, %rd40;
	add.s64 	%rd55, %rd8, %rd40;
	cvta.to.global.u64 	%rd56, %rd74;
	add.s64 	%rd57, %rd56, %rd40;
	add.s64 	%rd58, %rd7, %rd40;
	add.s64 	%rd59, %rd6, %rd40;
	add.s64 	%rd60, %rd5, %rd40;
	add.s64 	%rd61, %rd4, %rd40;
	add.s64 	%rd62, %rd3, %rd40;
	add.s64 	%rd63, %rd2, %rd40;
	cvta.to.global.u64 	%rd64, %rd85;
	add.s64 	%rd65, %rd64, %rd40;
	add.s64 	%rd66, %rd1, %rd40;
	cvta.to.global.u64 	%rd67, %rd84;
	add.s64 	%rd68, %rd67, %rd40;
	ld.global.nc.f64 	%fd2, [%rd68];
	mul.f64 	%fd3, %fd1, %fd2;
	ld.global.nc.f64 	%fd4, [%rd66];
	ld.global.nc.f64 	%fd5, [%rd65];
	mul.f64 	%fd6, %fd1, %fd5;
	ld.global.nc.f64 	%fd7, [%rd63];
	mul.f64 	%fd8, %fd6, %fd7;
	fma.rn.f64 	%fd9, %fd3, %fd4, %fd8;
	ld.global.nc.f64 	%fd10, [%rd62];
	mul.f64 	%fd11, %fd1, %fd10;
	ld.global.nc.f64 	%fd12, [%rd61];
	fma.rn.f64 	%fd13, %fd11, %fd12, %fd9;
	ld.global.nc.f64 	%fd14, [%rd60];
	mul.f64 	%fd15, %fd1, %fd14;
	ld.global.nc.f64 	%fd16, [%rd59];
	mul.f64 	%fd17, %fd15, %fd16;
	sub.f64 	%fd18, %fd13, %fd17;
	ld.global.nc.f64 	%fd19, [%rd58];
	mul.f64 	%fd20, %fd1, %fd19;
	ld.global.nc.f64 	%fd21, [%rd57];
	mul.f64 	%fd22, %fd20, %fd21;
	sub.f64 	%fd23, %fd18, %fd22;
	ld.global.nc.f64 	%fd24, [%rd55];
	mul.f64 	%fd25, %fd1, %fd24;
	ld.global.nc.f64 	%fd26, [%rd54];
	mul.f64 	%fd27, %fd25, %fd26;
	sub.f64 	%fd28, %fd23, %fd27;
	st.global.f64 	[%rd52], %fd28;
	ld.global.nc.f64 	%fd29, [%rd50];
	mul.f64 	%fd30, %fd1, %fd29;
	ld.global.nc.f64 	%fd31, [%rd49];
	mul.f64 	%fd32, %fd1, %fd31;
	mul.f64 	%fd33, %fd32, %fd21;
	fma.rn.f64 	%fd34, %fd30, %fd16, %fd33;
	ld.global.nc.f64 	%fd35, [%rd48];
	mul.f64 	%fd36, %fd1, %fd35;
	fma.rn.f64 	%fd37, %fd36, %fd26, %fd34;
	ld.global.nc.f64 	%fd38, [%rd46];
	mul.f64 	%fd39, %fd3, %fd38;
	sub.f64 	%fd40, %fd37, %fd39;
	ld.global.nc.f64 	%fd41, [%rd45];
	mul.f64 	%fd42, %fd6, %fd41;
	sub.f64 	%fd43, %fd40, %fd42;
	ld.global.nc.f64 	%fd44, [%rd43];
	mul.f64 	%fd45, %fd11, %fd44;
	sub.f64 	%fd46, %fd43, %fd45;
	st.global.f64 	[%rd42], %fd46;
	mul.f64 	%fd47, %fd20, %fd41;
	fma.rn.f64 	%fd48, %fd15, %fd38, %fd47;
	fma.rn.f64 	%fd49, %fd25, %fd44, %fd48;
	mul.f64 	%fd50, %fd30, %fd4;
	sub.f64 	%fd51, %fd49, %fd50;
	mul.f64 	%fd52, %fd32, %fd7;
	sub.f64 	%fd53, %fd51, %fd52;
	mul.f64 	%fd54, %fd36, %fd12;
	sub.f64 	%fd55, %fd53, %fd54;
	st.global.f64 	[%rd41], %fd55;
	add.s32 	%r14, %r14, 1;
	setp.ne.s32 	%p2, %r14, 0;
	add.s32 	%r13, %r13, %r12;
	@%p2 bra 	$L__BB0_2;
$L__BB0_3:
	ret;

}
	// .globl	_Z11mxm_vanillaPKdiS0_iPdiii
.visible .entry _Z11mxm_vanillaPKdiS0_iPdiii(
	.param .u64 .ptr .align 1 _Z11mxm_vanillaPKdiS0_iPdiii_param_0,
	.param .u32 _Z11mxm_vanillaPKdiS0_iPdiii_param_1,
	.param .u64 .ptr .align 1 _Z11mxm_vanillaPKdiS0_iPdiii_param_2,
	.param .u32 _Z11mxm_vanillaPKdiS0_iPdiii_param_3,
	.param .u64 .ptr .align 1 _Z11mxm_vanillaPKdiS0_iPdiii_param_4,
	.param .u32 _Z11mxm_vanillaPKdiS0_iPdiii_param_5,
	.param .u32 _Z11mxm_vanillaPKdiS0_iPdiii_param_6,
	.param .u32 _Z11mxm_vanillaPKdiS0_iPdiii_param_7
)
{
	.reg .pred 	%p<43>;
	.reg .b32 	%r<160>;
	.reg .b64 	%rd<123>;
	.reg .b64 	%fd<133>;

	ld.param.u64 	%rd4, [_Z11mxm_vanillaPKdiS0_iPdiii_param_0];
	ld.param.u32 	%r77, [_Z11mxm_vanillaPKdiS0_iPdiii_param_1];
	ld.param.u64 	%rd5, [_Z11mxm_vanillaPKdiS0_iPdiii_param_2];
	ld.param.u32 	%r78, [_Z11mxm_vanillaPKdiS0_iPdiii_param_3];
	ld.param.u64 	%rd6, [_Z11mxm_vanillaPKdiS0_iPdiii_param_4];
	ld.param.u32 	%r79, [_Z11mxm_vanillaPKdiS0_iPdiii_param_5];
	ld.param.u32 	%r80, [_Z11mxm_vanillaPKdiS0_iPdiii_param_6];
	ld.param.u32 	%r81, [_Z11mxm_vanillaPKdiS0_iPdiii_param_7];
	cvta.to.global.u64 	%rd1, %rd5;
	cvta.to.global.u64 	%rd2, %rd4;
	cvta.to.global.u64 	%rd3, %rd6;
	mov.u32 	%r82, %ctaid.y;
	mov.u32 	%r83, %ntid.y;
	mov.u32 	%r84, %tid.y;
	mad.lo.s32 	%r1, %r82, %r83, %r84;
	mov.u32 	%r85, %ctaid.x;
	mov.u32 	%r86, %ntid.x;
	mov.u32 	%r87, %tid.x;
	mad.lo.s32 	%r2, %r85, %r86, %r87;
	setp.ge.s32 	%p1, %r1, %r77;
	setp.ge.s32 	%p2, %r2, %r79;
	or.pred  	%p3, %p1, %p2;
	@%p3 bra 	$L__BB1_58;
	and.b32  	%r88, %r81, 1;
	setp.eq.b32 	%p4, %r88, 1;
	selp.b32 	%r89, %r77, 0, %p4;
	mul.lo.s32 	%r3, %r89, %r78;
	shl.b32 	%r90, %r81, 30;
	shr.s32 	%r91, %r90, 31;
	and.b32  	%r92, %r91, %r78;
	mul.lo.s32 	%r4, %r92, %r79;
	shl.b32 	%r93, %r81, 29;
	shr.s32 	%r94, %r93, 31;
	and.b32  	%r95, %r94, %r77;
	mul.lo.s32 	%r5, %r95, %r79;
	shl.b32 	%r96, %r81, 28;
	shr.s32 	%r97, %r96, 31;
	and.b32  	%r98, %r97, %r77;
	mul.lo.s32 	%r99, %r79, %r78;
	mul.lo.s32 	%r6, %r99, %r98;
	setp.lt.s32 	%p5, %r81, 8;
	@%p5 bra 	$L__BB1_32;
	setp.lt.s32 	%p6, %r80, 1;
	@%p6 bra 	$L__BB1_58;
	mul.lo.s32 	%r7, %r78, %r2;
	mul.lo.s32 	%r8, %r77, %r2;
	setp.lt.s32 	%p7, %r78, 1;
	@%p7 bra 	$L__BB1_19;
	and.b32  	%r9, %r78, 7;
	add.s32 	%r10, %r9, -1;
	and.b32  	%r11, %r78, 3;
	and.b32  	%r12, %r78, 2147483640;
	and.b32  	%r13, %r78, 1;
	mov.b32 	%r138, 0;
	mul.wide.s32 	%rd57, %r77, 8;
$L__BB1_5:
	mad.lo.s32 	%r15, %r138, %r6, %r1;
	add.s32 	%r16, %r15, %r8;
	mov.b32 	%r139, 0;
$L__BB1_6:
	setp.lt.u32 	%p16, %r78, 8;
	mad.lo.s32 	%r18, %r139, %r3, %r15;
	mov.f64 	%fd124, 0d0000000000000000;
	mov.b32 	%r142, 0;
	@%p16 bra 	$L__BB1_9;
	mov.f64 	%fd124, 0d0000000000000000;
	mov.b32 	%r140, 0;
$L__BB1_8:
	.pragma "nounroll";
	mad.lo.s32 	%r111, %r140, %r77, %r18;
	mul.wide.s32 	%rd33, %r111, 8;
	add.s64 	%rd34, %rd2, %rd33;
	ld.global.nc.f64 	%fd28, [%rd34];
	add.s32 	%r112, %r140, %r7;
	mul.wide.s32 	%rd35, %r112, 8;
	add.s64 	%rd36, %rd1, %rd35;
	ld.global.nc.f64 	%fd29, [%rd36];
	fma.rn.f64 	%fd30, %fd28, %fd29, %fd124;
	mul.wide.s32 	%rd37, %r77, 8;
	add.s64 	%rd38, %rd34, %rd37;
	ld.global.nc.f64 	%fd31, [%rd38];
	ld.global.nc.f64 	%fd32, [%rd36+8];
	fma.rn.f64 	%fd33, %fd31, %fd32, %fd30;
	add.s64 	%rd39, %rd38, %rd37;
	ld.global.nc.f64 	%fd34, [%rd39];
	ld.global.nc.f64 	%fd35, [%rd36+16];
	fma.rn.f64 	%fd36, %fd34, %fd35, %fd33;
	add.s64 	%rd40, %rd39, %rd37;
	ld.global.nc.f64 	%fd37, [%rd40];
	ld.global.nc.f64 	%fd38, [%rd36+24];
	fma.rn.f64 	%fd39, %fd37, %fd38, %fd36;
	add.s64 	%rd41, %rd40, %rd37;
	ld.global.nc.f64 	%fd40, [%rd41];
	ld.global.nc.f64 	%fd41, [%rd36+32];
	fma.rn.f64 	%fd42, %fd40, %fd41, %fd39;
	add.s64 	%rd42, %rd41, %rd37;
	ld.global.nc.f64 	%fd43, [%rd42];
	ld.global.nc.f64 	%fd44, [%rd36+40];
	fma.rn.f64 	%fd45, %fd43, %fd44, %fd42;
	add.s64 	%rd43, %rd42, %rd37;
	ld.global.nc.f64 	%fd46, [%rd43];
	ld.global.nc.f64 	%fd47, [%rd36+48];
	fma.rn.f64 	%fd48, %fd46, %fd47, %fd45;
	add.s64 	%rd44, %rd43, %rd37;
	ld.global.nc.f64 	%fd49, [%rd44];
	ld.global.nc.f64 	%fd50, [%rd36+56];
	fma.rn.f64 	%fd124, %fd49, %fd50, %fd48;
	add.s32 	%r140, %r140, 8;
	setp.ne.s32 	%p17, %r140, %r12;
	mov.u32 	%r142, %r12;
	@%p17 bra 	$L__BB1_8;
$L__BB1_9:
	setp.eq.s32 	%p18, %r9, 0;
	@%p18 bra 	$L__BB1_17;
	setp.lt.u32 	%p19, %r10, 3;
	@%p19 bra 	$L__BB1_12;
	mad.lo.s32 	%r113, %r142, %r77, %r18;
	mul.wide.s32 	%rd45, %r113, 8;
	add.s64 	%rd46, %rd2, %rd45;
	ld.global.nc.f64 	%fd52, [%rd46];
	add.s32 	%r114, %r142, %r7;
	mul.wide.s32 	%rd47, %r114, 8;
	add.s64 	%rd48, %rd1, %rd47;
	ld.global.nc.f64 	%fd53, [%rd48];
	fma.rn.f64 	%fd54, %fd52, %fd53, %fd124;
	add.s64 	%rd50, %rd46, %rd57;
	ld.global.nc.f64 	%fd55, [%rd50];
	ld.global.nc.f64 	%fd56, [%rd48+8];
	fma.rn.f64 	%fd57, %fd55, %fd56, %fd54;
	add.s64 	%rd51, %rd50, %rd57;
	ld.global.nc.f64 	%fd58, [%rd51];
	ld.global.nc.f64 	%fd59, [%rd48+16];
	fma.rn.f64 	%fd60, %fd58, %fd59, %fd57;
	add.s64 	%rd52, %rd51, %rd57;
	ld.global.nc.f64 	%fd61, [%rd52];
	ld.global.nc.f64 	%fd62, [%rd48+24];
	fma.rn.f64 	%fd124, %fd61, %fd62, %fd60;
	add.s32 	%r142, %r142, 4;
$L__BB1_12:
	setp.eq.s32 	%p20, %r11, 0;
	@%p20 bra 	$L__BB1_17;
	setp.eq.s32 	%p21, %r11, 1;
	@%p21 bra 	$L__BB1_15;
	mad.lo.s32 	%r115, %r142, %r77, %r18;
	mul.wide.s32 	%rd53, %r115, 8;
	add.s64 	%rd54, %rd2, %rd53;
	ld.global.nc.f64 	%fd64, [%rd54];
	add.s32 	%r116, %r142, %r7;
	mul.wide.s32 	%rd55, %r116, 8;
	add.s64 	%rd56, %rd1, %rd55;
	ld.global.nc.f64 	%fd65, [%rd56];
	fma.rn.f64 	%fd66, %fd64, %fd65, %fd124;
	add.s64 	%rd58, %rd54, %rd57;
	ld.global.nc.f64 	%fd67, [%rd58];
	ld.global.nc.f64 	%fd68, [%rd56+8];
	fma.rn.f64 	%fd124, %fd67, %fd68, %fd66;
	add.s32 	%r142, %r142, 2;
$L__BB1_15:
	setp.eq.s32 	%p22, %r13, 0;
	@%p22 bra 	$L__BB1_17;
	mad.lo.s32 	%r117, %r142, %r77, %r18;
	mul.wide.s32 	%rd59, %r117, 8;
	add.s64 	%rd60, %rd2, %rd59;
	ld.global.nc.f64 	%fd69, [%rd60];
	add.s32 	%r118, %r142, %r7;
	mul.wide.s32 	%rd61, %r118, 8;
	add.s64 	%rd62, %rd1, %rd61;
	ld.global.nc.f64 	%fd70, [%rd62];
	fma.rn.f64 	%fd124, %fd69, %fd70, %fd124;
$L__BB1_17:
	mad.lo.s32 	%r119, %r139, %r5, %r16;
	mul.wide.s32 	%rd63, %r119, 8;
	add.s64 	%rd64, %rd3, %rd63;
	st.global.f64 	[%rd64], %fd124;
	add.s32 	%r139, %r139, 1;
	setp.ne.s32 	%p23, %r139, %r77;
	@%p23 bra 	$L__BB1_6;
	add.s32 	%r138, %r138, 1;
	setp.eq.s32 	%p24, %r138, %r80;
	@%p24 bra 	$L__BB1_58;
	bra.uni 	$L__BB1_5;
$L__BB1_19:
	add.s32 	%r28, %r77, -1;
	and.b32  	%r29, %r77, 7;
	add.s32 	%r30, %r29, -1;
	and.b32  	%r31, %r77, 3;
	and.b32  	%r32, %r77, 2147483640;
	and.b32  	%r33, %r77, 1;
	add.s32 	%r34, %r8, %r1;
	mov.b32 	%r144, 0;
	mul.wide.s32 	%rd28, %r5, 8;
$L__BB1_20:
	setp.lt.u32 	%p8, %r28, 7;
	mad.lo.s32 	%r36, %r144, %r6, %r34;
	mov.b32 	%r147, 0;
	@%p8 bra 	$L__BB1_23;
	mov.b32 	%r145, 0;
$L__BB1_22:
	.pragma "nounroll";
	mad.lo.s32 	%r103, %r145, %r5, %r36;
	mul.wide.s32 	%rd7, %r103, 8;
	add.s64 	%rd8, %rd3, %rd7;
	mov.b64 	%rd9, 0;
	st.global.u64 	[%rd8], %rd9;
	add.s64 	%rd11, %rd8, %rd28;
	st.global.u64 	[%rd11], %rd9;
	add.s64 	%rd12, %rd11, %rd28;
	st.global.u64 	[%rd12], %rd9;
	add.s64 	%rd13, %rd12, %rd28;
	st.global.u64 	[%rd13], %rd9;
	add.s64 	%rd14, %rd13, %rd28;
	st.global.u64 	[%rd14], %rd9;
	add.s64 	%rd15, %rd14, %rd28;
	st.global.u64 	[%rd15], %rd9;
	add.s64 	%rd16, %rd15, %rd28;
	st.global.u64 	[%rd16], %rd9;
	add.s64 	%rd17, %rd16, %rd28;
	st.global.u64 	[%rd17], %rd9;
	add.s32 	%r145, %r145, 8;
	setp.ne.s32 	%p9, %r145, %r32;
	mov.u32 	%r147, %r32;
	@%p9 bra 	$L__BB1_22;
$L__BB1_23:
	setp.eq.s32 	%p10, %r29, 0;
	@%p10 bra 	$L__BB1_31;
	setp.lt.u32 	%p11, %r30, 3;
	@%p11 bra 	$L__BB1_26;
	mad.lo.s32 	%r104, %r147, %r5, %r36;
	mul.wide.s32 	%rd18, %r104, 8;
	add.s64 	%rd19, %rd3, %rd18;
	mov.b64 	%rd20, 0;
	st.global.u64 	[%rd19], %rd20;
	add.s64 	%rd22, %rd19, %rd28;
	st.global.u64 	[%rd22], %rd20;
	add.s64 	%rd23, %rd22, %rd28;
	st.global.u64 	[%rd23], %rd20;
	add.s64 	%rd24, %rd23, %rd28;
	st.global.u64 	[%rd24], %rd20;
	add.s32 	%r147, %r147, 4;
$L__BB1_26:
	setp.eq.s32 	%p12, %r31, 0;
	@%p12 bra 	$L__BB1_31;
	setp.eq.s32 	%p13, %r31, 1;
	@%p13 bra 	$L__BB1_29;
	mad.lo.s32 	%r105, %r147, %r5, %r36;
	mul.wide.s32 	%rd25, %r105, 8;
	add.s64 	%rd26, %rd3, %rd25;
	mov.b64 	%rd27, 0;
	st.global.u64 	[%rd26], %rd27;
	add.s64 	%rd29, %rd26, %rd28;
	st.global.u64 	[%rd29], %rd27;
	add.s32 	%r147, %r147, 2;
$L__BB1_29:
	setp.eq.s32 	%p14, %r33, 0;
	@%p14 bra 	$L__BB1_31;
	mad.lo.s32 	%r106, %r147, %r5, %r36;
	mul.wide.s32 	%rd30, %r106, 8;
	add.s64 	%rd31, %rd3, %rd30;
	mov.b64 	%rd32, 0;
	st.global.u64 	[%rd31], %rd32;
$L__BB1_31:
	add.s32 	%r144, %r144, 1;
	setp.eq.s32 	%p15, %r144, %r80;
	@%p15 bra 	$L__BB1_58;
	bra.uni 	$L__BB1_20;
$L__BB1_32:
	setp.lt.s32 	%p25, %r80, 1;
	@%p25 bra 	$L__BB1_58;
	setp.lt.s32 	%p26, %r78, 1;
	mad.lo.s32 	%r45, %r77, %r2, %r1;
	@%p26 bra 	$L__BB1_47;
	and.b32  	%r46, %r78, 7;
	and.b32  	%r47, %r78, 2147483640;
	and.b32  	%r48, %r78, 1;
	neg.s32 	%r49, %r47;
	shl.b32 	%r50, %r77, 3;
	mul.lo.s32 	%r51, %r78, %r2;
	mov.b32 	%r149, 0;
	mul.wide.s32 	%rd115, %r77, 8;
$L__BB1_35:
	setp.lt.u32 	%p35, %r78, 8;
	mad.lo.s32 	%r53, %r149, %r3, %r1;
	mad.lo.s32 	%r54, %r4, %r149, %r51;
	mov.f64 	%fd132, 0d0000000000000000;
	mov.b32 	%r154, 0;
	@%p35 bra 	$L__BB1_38;
	mov.f64 	%fd132, 0d0000000000000000;
	mov.u32 	%r150, %r54;
	mov.u32 	%r151, %r53;
	mov.u32 	%r152, %r49;
$L__BB1_37:
	.pragma "nounroll";
	mul.wide.s32 	%rd91, %r150, 8;
	add.s64 	%rd92, %rd1, %rd91;
	mul.wide.s32 	%rd93, %r151, 8;
	add.s64 	%rd94, %rd2, %rd93;
	ld.global.nc.f64 	%fd74, [%rd94];
	ld.global.nc.f64 	%fd75, [%rd92];
	fma.rn.f64 	%fd76, %fd74, %fd75, %fd132;
	mul.wide.s32 	%rd95, %r77, 8;
	add.s64 	%rd96, %rd94, %rd95;
	ld.global.nc.f64 	%fd77, [%rd96];
	ld.global.nc.f64 	%fd78, [%rd92+8];
	fma.rn.f64 	%fd79, %fd77, %fd78, %fd76;
	add.s64 	%rd97, %rd96, %rd95;
	ld.global.nc.f64 	%fd80, [%rd97];
	ld.global.nc.f64 	%fd81, [%rd92+16];
	fma.rn.f64 	%fd82, %fd80, %fd81, %fd79;
	add.s64 	%rd98, %rd97, %rd95;
	ld.global.nc.f64 	%fd83, [%rd98];
	ld.global.nc.f64 	%fd84, [%rd92+24];
	fma.rn.f64 	%fd85, %fd83, %fd84, %fd82;
	add.s64 	%rd99, %rd98, %rd95;
	ld.global.nc.f64 	%fd86, [%rd99];
	ld.global.nc.f64 	%fd87, [%rd92+32];
	fma.rn.f64 	%fd88, %fd86, %fd87, %fd85;
	add.s64 	%rd100, %rd99, %rd95;
	ld.global.nc.f64 	%fd89, [%rd100];
	ld.global.nc.f64 	%fd90, [%rd92+40];
	fma.rn.f64 	%fd91, %fd89, %fd90, %fd88;
	add.s64 	%rd101, %rd100, %rd95;
	ld.global.nc.f64 	%fd92, [%rd101];
	ld.global.nc.f64 	%fd93, [%rd92+48];
	fma.rn.f64 	%fd94, %fd92, %fd93, %fd91;
	add.s64 	%rd102, %rd101, %rd95;
	ld.global.nc.f64 	%fd95, [%rd102];
	ld.global.nc.f64 	%fd96, [%rd92+56];
	fma.rn.f64 	%fd132, %fd95, %fd96, %fd94;
	add.s32 	%r152, %r152, 8;
	add.s32 	%r151, %r151, %r50;
	add.s32 	%r150, %r150, 8;
	setp.ne.s32 	%p36, %r152, 0;
	mov.u32 	%r154, %r47;
	@%p36 bra 	$L__BB1_37;
$L__BB1_38:
	setp.eq.s32 	%p37, %r46, 0;
	@%p37 bra 	$L__BB1_46;
	add.s32 	%r129, %r46, -1;
	setp.lt.u32 	%p38, %r129, 3;
	@%p38 bra 	$L__BB1_41;
	mad.lo.s32 	%r130, %r154, %r77, %r53;
	mul.wide.s32 	%rd103, %r130, 8;
	add.s64 	%rd104, %rd2, %rd103;
	ld.global.nc.f64 	%fd98, [%rd104];
	add.s32 	%r131, %r54, %r154;
	mul.wide.s32 	%rd105, %r131, 8;
	add.s64 	%rd106, %rd1, %rd105;
	ld.global.nc.f64 	%fd99, [%rd106];
	fma.rn.f64 	%fd100, %fd98, %fd99, %fd132;
	add.s64 	%rd108, %rd104, %rd115;
	ld.global.nc.f64 	%fd101, [%rd108];
	ld.global.nc.f64 	%fd102, [%rd106+8];
	fma.rn.f64 	%fd103, %fd101, %fd102, %fd100;
	add.s64 	%rd109, %rd108, %rd115;
	ld.global.nc.f64 	%fd104, [%rd109];
	ld.global.nc.f64 	%fd105, [%rd106+16];
	fma.rn.f64 	%fd106, %fd104, %fd105, %fd103;
	add.s64 	%rd110, %rd109, %rd115;
	ld.global.nc.f64 	%fd107, [%rd110];
	ld.global.nc.f64 	%fd108, [%rd106+24];
	fma.rn.f64 	%fd132, %fd107, %fd108, %fd106;
	add.s32 	%r154, %r154, 4;
$L__BB1_41:
	and.b32  	%r132, %r78, 3;
	setp.eq.s32 	%p39, %r132, 0;
	@%p39 bra 	$L__BB1_46;
	setp.eq.s32 	%p40, %r132, 1;
	@%p40 bra 	$L__BB1_44;
	mad.lo.s32 	%r133, %r154, %r77, %r53;
	mul.wide.s32 	%rd111, %r133, 8;
	add.s64 	%rd112, %rd2, %rd111;
	ld.global.nc.f64 	%fd110, [%rd112];
	add.s32 	%r134, %r54, %r154;
	mul.wide.s32 	%rd113, %r134, 8;
	add.s64 	%rd114, %rd1, %rd113;
	ld.global.nc.f64 	%fd111, [%rd114];
	fma.rn.f64 	%fd112, %fd110, %fd111, %fd132;
	add.s64 	%rd116, %rd112, %rd115;
	ld.global.nc.f64 	%fd113, [%rd116];
	ld.global.nc.f64 	%fd114, [%rd114+8];
	fma.rn.f64 	%fd132, %fd113, %fd114, %fd112;
	add.s32 	%r154, %r154, 2;
$L__BB1_44:
	setp.eq.s32 	%p41, %r48, 0;
	@%p41 bra 	$L__BB1_46;
	mad.lo.s32 	%r135, %r154, %r77, %r53;
	mul.wide.s32 	%rd117, %r135, 8;
	add.s64 	%rd118, %rd2, %rd117;
	ld.global.nc.f64 	%fd115, [%rd118];
	add.s32 	%r136, %r54, %r154;
	mul.wide.s32 	%rd119, %r136, 8;
	add.s64 	%rd120, %rd1, %rd119;
	ld.global.nc.f64 	%fd116, [%rd120];
	fma.rn.f64 	%fd132, %fd115, %fd116, %fd132;
$L__BB1_46:
	mad.lo.s32 	%r137, %r149, %r5, %r45;
	mul.wide.s32 	%rd121, %r137, 8;
	add.s64 	%rd122, %rd3, %rd121;
	st.global.f64 	[%rd122], %fd132;
	add.s32 	%r149, %r149, 1;
	setp.eq.s32 	%p42, %r149, %r80;
	@%p42 bra 	$L__BB1_58;
	bra.uni 	$L__BB1_35;
$L__BB1_47:
	and.b32  	%r67, %r80, 7;
	setp.lt.u32 	%p27, %r80, 8;
	mov.b32 	%r158, 0;
	@%p27 bra 	$L__BB1_50;
	and.b32  	%r158, %r80, 2147483640;
	mov.b32 	%r156, 0;
	mul.wide.s32 	%rd68, %r5, 8;
$L__BB1_49:
	.pragma "nounroll";
	mad.lo.s32 	%r122, %r156, %r5, %r45;
	mul.wide.s32 	%rd65, %r122, 8;
	add.s64 	%rd66, %rd3, %rd65;
	mov.b64 	%rd67, 0;
	st.global.u64 	[%rd66], %rd67;
	add.s64 	%rd69, %rd66, %rd68;
	st.global.u64 	[%rd69], %rd67;
	add.s64 	%rd70, %rd69, %rd68;
	st.global.u64 	[%rd70], %rd67;
	add.s64 	%rd71, %rd70, %rd68;
	st.global.u64 	[%rd71], %rd67;
	add.s64 	%rd72, %rd71, %rd68;
	st.global.u64 	[%rd72], %rd67;
	add.s64 	%rd73, %rd72, %rd68;
	st.global.u64 	[%rd73], %rd67;
	add.s64 	%rd74, %rd73, %rd68;
	st.global.u64 	[%rd74], %rd67;
	add.s64 	%rd75, %rd74, %rd68;
	st.global.u64 	[%rd75], %rd67;
	add.s32 	%r156, %r156, 8;
	setp.ne.s32 	%p28, %r156, %r158;
	@%p28 bra 	$L__BB1_49;
$L__BB1_50:
	setp.eq.s32 	%p29, %r67, 0;
	@%p29 bra 	$L__BB1_58;
	and.b32  	%r72, %r80, 3;
	setp.lt.u32 	%p30, %r67, 4;
	@%p30 bra 	$L__BB1_53;
	mad.lo.s32 	%r123, %r158, %r5, %r45;
	mul.wide.s32 	%rd76, %r123, 8;
	add.s64 	%rd77, %rd3, %rd76;
	mov.b64 	%rd78, 0;
	st.global.u64 	[%rd77], %rd78;
	mul.wide.s32 	%rd79, %r5, 8;
	add.s64 	%rd80, %rd77, %rd79;
	st.global.u64 	[%rd80], %rd78;
	add.s64 	%rd81, %rd80, %rd79;
	st.global.u64 	[%rd81], %rd78;
	add.s64 	%rd82, %rd81, %rd79;
	st.global.u64 	[%rd82], %rd78;
	add.s32 	%r158, %r158, 4;
$L__BB1_53:
	setp.eq.s32 	%p31, %r72, 0;
	@%p31 bra 	$L__BB1_58;
	setp.eq.s32 	%p32, %r72, 1;
	@%p32 bra 	$L__BB1_56;
	mad.lo.s32 	%r124, %r158, %r5, %r45;
	mul.wide.s32 	%rd83, %r124, 8;
	add.s64 	%rd84, %rd3, %rd83;
	mov.b64 	%rd85, 0;
	st.global.u64 	[%rd84], %rd85;
	mul.wide.s32 	%rd86, %r5, 8;
	add.s64 	%rd87, %rd84, %rd86;
	st.global.u64 	[%rd87], %rd85;
	add.s32 	%r158, %r158, 2;
$L__BB1_56:
	and.b32  	%r125, %r80, 1;
	setp.eq.b32 	%p33, %r125, 1;
	not.pred 	%p34, %p33;
	@%p34 bra 	$L__BB1_58;
	mad.lo.s32 	%r126, %r158, %r5, %r45;
	mul.wide.s32 	%rd88, %r126, 8;
	add.s64 	%rd89, %rd3, %rd88;
	mov.b64 	%rd90, 0;
	st.global.u64 	[%rd89], %rd90;
$L__BB1_58:
	ret;

}
	// .globl	_Z6mxm_1dPdiS_iS_i
.visible .entry _Z6mxm_1dPdiS_iS_i(
	.param .u64 .ptr .align 1 _Z6mxm_1dPdiS_iS_i_param_0,
	.param .u32 _Z6mxm_1dPdiS_iS_i_param_1,
	.param .u64 .ptr .align 1 _Z6mxm_1dPdiS_iS_i_param_2,
	.param .u32 _Z6mxm_1dPdiS_iS_i_param_3,
	.param .u64 .ptr .align 1 _Z6mxm_1dPdiS_iS_i_param_4,
	.param .u32 _Z6mxm_1dPdiS_iS_i_param_5
)
{
	.reg .pred 	%p<22>;
	.reg .b32 	%r<63>;
	.reg .b64 	%rd<79>;
	.reg .b64 	%fd<67>;

	ld.param.u64 	%rd7, [_Z6mxm_1dPdiS_iS_i_param_0];
	ld.param.u32 	%r28, [_Z6mxm_1dPdiS_iS_i_param_1];
	ld.param.u64 	%rd8, [_Z6mxm_1dPdiS_iS_i_param_2];
	ld.param.u32 	%r29, [_Z6mxm_1dPdiS_iS_i_param_3];
	ld.param.u64 	%rd9, [_Z6mxm_1dPdiS_iS_i_param_4];
	ld.param.u32 	%r30, [_Z6mxm_1dPdiS_iS_i_param_5];
	cvta.to.global.u64 	%rd1, %rd8;
	cvta.to.global.u64 	%rd2, %rd7;
	cvta.to.global.u64 	%rd3, %rd9;
	mov.u32 	%r31, %ctaid.x;
	mov.u32 	%r32, %ntid.x;
	mov.u32 	%r33, %tid.x;
	mad.lo.s32 	%r1, %r31, %r32, %r33;
	setp.ge.s32 	%p1, %r1, %r28;
	setp.lt.s32 	%p2, %r30, 1;
	or.pred  	%p3, %p1, %p2;
	@%p3 bra 	$L__BB2_26;
	setp.lt.s32 	%p4, %r29, 1;
	@%p4 bra 	$L__BB2_15;
	and.b32  	%r2, %r29, 7;
	and.b32  	%r3, %r29, 2147483640;
	neg.s32 	%r4, %r3;
	shl.b32 	%r5, %r28, 3;
	mov.b32 	%r53, 0;
	mul.wide.s32 	%rd65, %r28, 8;
$L__BB2_3:
	setp.lt.u32 	%p13, %r29, 8;
	mul.lo.s32 	%r7, %r53, %r29;
	mov.f64 	%fd66, 0d0000000000000000;
	mov.b32 	%r57, 0;
	@%p13 bra 	$L__BB2_6;
	mul.wide.u32 	%rd36, %r7, 8;
	add.s64 	%rd37, %rd1, %rd36;
	add.s64 	%rd78, %rd37, 32;
	mov.f64 	%fd66, 0d0000000000000000;
	mov.u32 	%r54, %r1;
	mov.u32 	%r55, %r4;
$L__BB2_5:
	.pragma "nounroll";
	mul.wide.s32 	%rd38, %r54, 8;
	add.s64 	%rd39, %rd2, %rd38;
	ld.global.f64 	%fd16, [%rd39];
	ld.global.f64 	%fd17, [%rd78+-32];
	fma.rn.f64 	%fd18, %fd16, %fd17, %fd66;
	mul.wide.s32 	%rd40, %r28, 8;
	add.s64 	%rd41, %rd39, %rd40;
	ld.global.f64 	%fd19, [%rd41];
	ld.global.f64 	%fd20, [%rd78+-24];
	fma.rn.f64 	%fd21, %fd19, %fd20, %fd18;
	add.s64 	%rd42, %rd41, %rd40;
	ld.global.f64 	%fd22, [%rd42];
	ld.global.f64 	%fd23, [%rd78+-16];
	fma.rn.f64 	%fd24, %fd22, %fd23, %fd21;
	add.s64 	%rd43, %rd42, %rd40;
	ld.global.f64 	%fd25, [%rd43];
	ld.global.f64 	%fd26, [%rd78+-8];
	fma.rn.f64 	%fd27, %fd25, %fd26, %fd24;
	add.s64 	%rd44, %rd43, %rd40;
	ld.global.f64 	%fd28, [%rd44];
	ld.global.f64 	%fd29, [%rd78];
	fma.rn.f64 	%fd30, %fd28, %fd29, %fd27;
	add.s64 	%rd45, %rd44, %rd40;
	ld.global.f64 	%fd31, [%rd45];
	ld.global.f64 	%fd32, [%rd78+8];
	fma.rn.f64 	%fd33, %fd31, %fd32, %fd30;
	add.s64 	%rd46, %rd45, %rd40;
	ld.global.f64 	%fd34, [%rd46];
	ld.global.f64 	%fd35, [%rd78+16];
	fma.rn.f64 	%fd36, %fd34, %fd35, %fd33;
	add.s64 	%rd47, %rd46, %rd40;
	ld.global.f64 	%fd37, [%rd47];
	ld.global.f64 	%fd38, [%rd78+24];
	fma.rn.f64 	%fd66, %fd37, %fd38, %fd36;
	add.s32 	%r55, %r55, 8;
	add.s32 	%r54, %r54, %r5;
	add.s64 	%rd78, %rd78, 64;
	setp.ne.s32 	%p14, %r55, 0;
	mov.u32 	%r57, %r3;
	@%p14 bra 	$L__BB2_5;
$L__BB2_6:
	setp.eq.s32 	%p15, %r2, 0;
	@%p15 bra 	$L__BB2_14;
	add.s32 	%r43, %r2, -1;
	setp.lt.u32 	%p16, %r43, 3;
	@%p16 bra 	$L__BB2_9;
	mad.lo.s32 	%r44, %r57, %r28, %r1;
	mul.wide.s32 	%rd48, %r44, 8;
	add.s64 	%rd49, %rd2, %rd48;
	ld.global.f64 	%fd40, [%rd49];
	add.s32 	%r45, %r57, %r7;
	mul.wide.u32 	%rd50, %r45, 8;
	add.s64 	%rd51, %rd1, %rd50;
	ld.global.f64 	%fd41, [%rd51];
	fma.rn.f64 	%fd42, %fd40, %fd41, %fd66;
	add.s64 	%rd53, %rd49, %rd65;
	ld.global.f64 	%fd43, [%rd53];
	cvt.u64.u32 	%rd54, %r7;
	cvt.u64.u32 	%rd55, %r57;
	add.s64 	%rd56, %rd55, %rd54;
	shl.b64 	%rd57, %rd56, 3;
	add.s64 	%rd58, %rd1, %rd57;
	ld.global.f64 	%fd44, [%rd58+8];
	fma.rn.f64 	%fd45, %fd43, %fd44, %fd42;
	add.s64 	%rd59, %rd53, %rd65;
	ld.global.f64 	%fd46, [%rd59];
	ld.global.f64 	%fd47, [%rd58+16];
	fma.rn.f64 	%fd48, %fd46, %fd47, %fd45;
	add.s64 	%rd60, %rd59, %rd65;
	ld.global.f64 	%fd49, [%rd60];
	ld.global.f64 	%fd50, [%rd58+24];
	fma.rn.f64 	%fd66, %fd49, %fd50, %fd48;
	add.s32 	%r57, %r57, 4;
$L__BB2_9:
	and.b32  	%r46, %r29, 3;
	setp.eq.s32 	%p17, %r46, 0;
	@%p17 bra 	$L__BB2_14;
	setp.eq.s32 	%p18, %r46, 1;
	@%p18 bra 	$L__BB2_12;
	mad.lo.s32 	%r47, %r57, %r28, %r1;
	mul.wide.s32 	%rd61, %r47, 8;
	add.s64 	%rd62, %rd2, %rd61;
	ld.global.f64 	%fd52, [%rd62];
	add.s32 	%r48, %r57, %r7;
	mul.wide.u32 	%rd63, %r48, 8;
	add.s64 	%rd64, %rd1, %rd63;
	ld.global.f64 	%fd53, [%rd64];
	fma.rn.f64 	%fd54, %fd52, %fd53, %fd66;
	add.s64 	%rd66, %rd62, %rd65;
	ld.global.f64 	%fd55, [%rd66];
	cvt.u64.u32 	%rd67, %r7;
	cvt.u64.u32 	%rd68, %r57;
	add.s64 	%rd69, %rd68, %rd67;
	shl.b64 	%rd70, %rd69, 3;
	add.s64 	%rd71, %rd1, %rd70;
	ld.global.f64 	%fd56, [%rd71+8];
	fma.rn.f64 	%fd66, %fd55, %fd56, %fd54;
	add.s32 	%r57, %r57, 2;
$L__BB2_12:
	and.b32  	%r49, %r29, 1;
	setp.eq.b32 	%p19, %r49, 1;
	not.pred 	%p20, %p19;
	@%p20 bra 	$L__BB2_14;
	mad.lo.s32 	%r50, %r57, %r28, %r1;
	mul.wide.s32 	%rd72, %r50, 8;
	add.s64 	%rd73, %rd2, %rd72;
	ld.global.f64 	%fd57, [%rd73];
	add.s32 	%r51, %r57, %r7;
	mul.wide.u32 	%rd74, %r51, 8;
	add.s64 	%rd75, %rd1, %rd74;
	ld.global.f64 	%fd58, [%rd75];
	fma.rn.f64 	%fd66, %fd57, %fd58, %fd66;
$L__BB2_14:
	mad.lo.s32 	%r52, %r53, %r28, %r1;
	mul.wide.s32 	%rd76, %r52, 8;
	add.s64 	%rd77, %rd3, %rd76;
	st.global.f64 	[%rd77], %fd66;
	add.s32 	%r53, %r53, 1;
	setp.eq.s32 	%p21, %r53, %r30;
	@%p21 bra 	$L__BB2_26;
	bra.uni 	$L__BB2_3;
$L__BB2_15:
	and.b32  	%r18, %r30, 7;
	setp.lt.u32 	%p5, %r30, 8;
	mov.b32 	%r61, 0;
	@%p5 bra 	$L__BB2_18;
	and.b32  	%r61, %r30, 2147483640;
	mov.b32 	%r59, 0;
	mul.wide.s32 	%rd13, %r28, 8;
$L__BB2_17:
	.pragma "nounroll";
	mad.lo.s32 	%r36, %r59, %r28, %r1;
	mul.wide.s32 	%rd10, %r36, 8;
	add.s64 	%rd11, %rd3, %rd10;
	mov.b64 	%rd12, 0;
	st.global.u64 	[%rd11], %rd12;
	add.s64 	%rd14, %rd11, %rd13;
	st.global.u64 	[%rd14], %rd12;
	add.s64 	%rd15, %rd14, %rd13;
	st.global.u64 	[%rd15], %rd12;
	add.s64 	%rd16, %rd15, %rd13;
	st.global.u64 	[%rd16], %rd12;
	add.s64 	%rd17, %rd16, %rd13;
	st.global.u64 	[%rd17], %rd12;
	add.s64 	%rd18, %rd17, %rd13;
	st.global.u64 	[%rd18], %rd12;
	add.s64 	%rd19, %rd18, %rd13;
	st.global.u64 	[%rd19], %rd12;
	add.s64 	%rd20, %rd19, %rd13;
	st.global.u64 	[%rd20], %rd12;
	add.s32 	%r59, %r59, 8;
	setp.ne.s32 	%p6, %r59, %r61;
	@%p6 bra 	$L__BB2_17;
$L__BB2_18:
	setp.eq.s32 	%p7, %r18, 0;
	@%p7 bra 	$L__BB2_26;
	and.b32  	%r23, %r30, 3;
	setp.lt.u32 	%p8, %r18, 4;
	@%p8 bra 	$L__BB2_21;
	mad.lo.s32 	%r37, %r61, %r28, %r1;
	mul.wide.s32 	%rd21, %r37, 8;
	add.s64 	%rd22, %rd3, %rd21;
	mov.b64 	%rd23, 0;
	st.global.u64 	[%rd22], %rd23;
	mul.wide.s32 	%rd24, %r28, 8;
	add.s64 	%rd25, %rd22, %rd24;
	st.global.u64 	[%rd25], %rd23;
	add.s64 	%rd26, %rd25, %rd24;
	st.global.u64 	[%rd26], %rd23;
	add.s64 	%rd27, %rd26, %rd24;
	st.global.u64 	[%rd27], %rd23;
	add.s32 	%r61, %r61, 4;
$L__BB2_21:
	setp.eq.s32 	%p9, %r23, 0;
	@%p9 bra 	$L__BB2_26;
	setp.eq.s32 	%p10, %r23, 1;
	@%p10 bra 	$L__BB2_24;
	mad.lo.s32 	%r38, %r61, %r28, %r1;
	mul.wide.s32 	%rd28, %r38, 8;
	add.s64 	%rd29, %rd3, %rd28;
	mov.b64 	%rd30, 0;
	st.global.u64 	[%rd29], %rd30;
	mul.wide.s32 	%rd31, %r28, 8;
	add.s64 	%rd32, %rd29, %rd31;
	st.global.u64 	[%rd32], %rd30;
	add.s32 	%r61, %r61, 2;
$L__BB2_24:
	and.b32  	%r39, %r30, 1;
	setp.eq.b32 	%p11, %r39, 1;
	not.pred 	%p12, %p11;
	@%p12 bra 	$L__BB2_26;
	mad.lo.s32 	%r40, %r61, %r28, %r1;
	mul.wide.s32 	%rd33, %r40, 8;
	add.s64 	%rd34, %rd3, %rd33;
	mov.b64 	%rd35, 0;
	st.global.u64 	[%rd34], %rd35;
$L__BB2_26:
	ret;

}
	// .globl	_Z10mxm_sharedPdiS_iS_i
.visible .entry _Z10mxm_sharedPdiS_iS_i(
	.param .u64 .ptr .align 1 _Z10mxm_sharedPdiS_iS_i_param_0,
	.param .u32 _Z10mxm_sharedPdiS_iS_i_param_1,
	.param .u64 .ptr .align 1 _Z10mxm_sharedPdiS_iS_i_param_2,
	.param .u32 _Z10mxm_sharedPdiS_iS_i_param_3,
	.param .u64 .ptr .align 1 _Z10mxm_sharedPdiS_iS_i_param_4,
	.param .u32 _Z10mxm_sharedPdiS_iS_i_param_5
)
{
	.reg .pred 	%p<8>;
	.reg .b32 	%r<92>;
	.reg .b64 	%rd<31>;
	.reg .b64 	%fd<359>;
	// demoted variable
	.shared .align 8 .b8 _ZZ10mxm_sharedPdiS_iS_iE2as[2048];
	// demoted variable
	.shared .align 8 .b8 _ZZ10mxm_sharedPdiS_iS_iE2bs[2048];
	ld.param.u32 	%r16, [_Z10mxm_sharedPdiS_iS_i_param_1];
	ld.param.u64 	%rd4, [_Z10mxm_sharedPdiS_iS_i_param_4];
	shr.s32 	%r18, %r16, 31;
	shr.u32 	%r19, %r18, 28;
	add.s32 	%r20, %r16, %r19;
	shr.s32 	%r1, %r20, 4;
	setp.lt.s32 	%p1, %r16, 16;
	@%p1 bra 	$L__BB3_9;
	ld.param.u32 	%r84, [_Z10mxm_sharedPdiS_iS_i_param_3];
	ld.param.u32 	%r81, [_Z10mxm_sharedPdiS_iS_i_param_1];
	mov.u32 	%r22, %tid.x;
	mov.u32 	%r23, %tid.y;
	mov.u32 	%r24, %ctaid.x;
	shl.b32 	%r25, %r24, 4;
	add.s32 	%r26, %r25, %r22;
	cvta.to.global.u64 	%rd5, %rd4;
	mul.lo.s32 	%r27, %r81, %r26;
	add.s32 	%r87, %r27, %r22;
	mad.lo.s32 	%r88, %r84, %r26, %r23;
	mov.u32 	%r28, %ctaid.y;
	shl.b32 	%r29, %r28, 4;
	add.s32 	%r30, %r29, %r23;
	add.s32 	%r31, %r30, %r27;
	mul.wide.u32 	%rd6, %r31, 8;
	add.s64 	%rd1, %rd5, %rd6;
	add.s32 	%r32, %r1, -1;
	setp.lt.u32 	%p2, %r32, 3;
	mov.f64 	%fd357, 0d0000000000000000;
	mov.b32 	%r91, 0;
	@%p2 bra 	$L__BB3_4;
	and.b32  	%r91, %r1, 134217724;
	neg.s32 	%r89, %r91;
	mov.f64 	%fd357, 0d0000000000000000;
$L__BB3_3:
	.pragma "nounroll";
	ld.param.u64 	%rd28, [_Z10mxm_sharedPdiS_iS_i_param_2];
	ld.param.u64 	%rd25, [_Z10mxm_sharedPdiS_iS_i_param_0];
	cvta.to.global.u64 	%rd7, %rd25;
	mul.wide.s32 	%rd8, %r87, 8;
	add.s64 	%rd9, %rd7, %rd8;
	ld.global.f64 	%fd8, [%rd9];
	shl.b32 	%r36, %r23, 7;
	mov.u32 	%r37, _ZZ10mxm_sharedPdiS_iS_iE2as;
	add.s32 	%r38, %r37, %r36;
	shl.b32 	%r39, %r22, 3;
	add.s32 	%r40, %r38, %r39;
	st.shared.f64 	[%r40], %fd8;
	cvta.to.global.u64 	%rd10, %rd28;
	mul.wide.s32 	%rd11, %r88, 8;
	add.s64 	%rd12, %rd10, %rd11;
	ld.global.f64 	%fd9, [%rd12];
	mov.u32 	%r41, _ZZ10mxm_sharedPdiS_iS_iE2bs;
	add.s32 	%r42, %r41, %r39;
	add.s32 	%r43, %r42, %r36;
	st.shared.f64 	[%r43], %fd9;
	bar.sync 	0;
	ld.shared.f64 	%fd10, [%r38];
	ld.shared.f64 	%fd11, [%r42];
	fma.rn.f64 	%fd12, %fd10, %fd11, %fd357;
	ld.shared.f64 	%fd13, [%r38+8];
	ld.shared.f64 	%fd14, [%r42+128];
	fma.rn.f64 	%fd15, %fd13, %fd14, %fd12;
	ld.shared.f64 	%fd16, [%r38+16];
	ld.shared.f64 	%fd17, [%r42+256];
	fma.rn.f64 	%fd18, %fd16, %fd17, %fd15;
	ld.shared.f64 	%fd19, [%r38+24];
	ld.shared.f64 	%fd20, [%r42+384];
	fma.rn.f64 	%fd21, %fd19, %fd20, %fd18;
	ld.shared.f64 	%fd22, [%r38+32];
	ld.shared.f64 	%fd23, [%r42+512];
	fma.rn.f64 	%fd24, %fd22, %fd23, %fd21;
	ld.shared.f64 	%fd25, [%r38+40];
	ld.shared.f64 	%fd26, [%r42+640];
	fma.rn.f64 	%fd27, %fd25, %fd26, %fd24;
	ld.shared.f64 	%fd28, [%r38+48];
	ld.shared.f64 	%fd29, [%r42+768];
	fma.rn.f64 	%fd30, %fd28, %fd29, %fd27;
	ld.shared.f64 	%fd31, [%r38+56];
	ld.shared.f64 	%fd32, [%r42+896];
	fma.rn.f64 	%fd33, %fd31, %fd32, %fd30;
	ld.shared.f64 	%fd34, [%r38+64];
	ld.shared.f64 	%fd35, [%r42+1024];
	fma.rn.f64 	%fd36, %fd34, %fd35, %fd33;
	ld.shared.f64 	%fd37, [%r38+72];
	ld.shared.f64 	%fd38, [%r42+1152];
	fma.rn.f64 	%fd39, %fd37, %fd38, %fd36;
	ld.shared.f64 	%fd40, [%r38+80];
	ld.shared.f64 	%fd41, [%r42+1280];
	fma.rn.f64 	%fd42, %fd40, %fd41, %fd39;
	ld.shared.f64 	%fd43, [%r38+88];
	ld.shared.f64 	%fd44, [%r42+1408];
	fma.rn.f64 	%fd45, %fd43, %fd44, %fd42;
	ld.shared.f64 	%fd46, [%r38+96];
	ld.shared.f64 	%fd47, [%r42+1536];
	fma.rn.f64 	%fd48, %fd46, %fd47, %fd45;
	ld.shared.f64 	%fd49, [%r38+104];
	ld.shared.f64 	%fd50, [%r42+1664];
	fma.rn.f64 	%fd51, %fd49, %fd50, %fd48;
	ld.shared.f64 	%fd52, [%r38+112];
	ld.shared.f64 	%fd53, [%r42+1792];
	fma.rn.f64 	%fd54, %fd52, %fd53, %fd51;
	ld.shared.f64 	%fd55, [%r38+120];
	ld.shared.f64 	%fd56, [%r42+1920];
	fma.rn.f64 	%fd57, %fd55, %fd56, %fd54;
	bar.sync 	0;
	st.global.f64 	[%rd1], %fd57;
	ld.global.f64 	%fd58, [%rd9+128];
	st.shared.f64 	[%r40], %fd58;
	ld.global.f64 	%fd59, [%rd12+128];
	st.shared.f64 	[%r43], %fd59;
	bar.sync 	0;
	ld.shared.f64 	%fd60, [%r38];
	ld.shared.f64 	%fd61, [%r42];
	fma.rn.f64 	%fd62, %fd60, %fd61, %fd57;
	ld.shared.f64 	%fd63, [%r38+8];
	ld.shared.f64 	%fd64, [%r42+128];
	fma.rn.f64 	%fd65, %fd63, %fd64, %fd62;
	ld.shared.f64 	%fd66, [%r38+16];
	ld.shared.f64 	%fd67, [%r42+256];
	fma.rn.f64 	%fd68, %fd66, %fd67, %fd65;
	ld.shared.f64 	%fd69, [%r38+24];
	ld.shared.f64 	%fd70, [%r42+384];
	fma.rn.f64 	%fd71, %fd69, %fd70, %fd68;
	ld.shared.f64 	%fd72, [%r38+32];
	ld.shared.f64 	%fd73, [%r42+512];
	fma.rn.f64 	%fd74, %fd72, %fd73, %fd71;
	ld.shared.f64 	%fd75, [%r38+40];
	ld.shared.f64 	%fd76, [%r42+640];
	fma.rn.f64 	%fd77, %fd75, %fd76, %fd74;
	ld.shared.f64 	%fd78, [%r38+48];
	ld.shared.f64 	%fd79, [%r42+768];
	fma.rn.f64 	%fd80, %fd78, %fd79, %fd77;
	ld.shared.f64 	%fd81, [%r38+56];
	ld.shared.f64 	%fd82, [%r42+896];
	fma.rn.f64 	%fd83, %fd81, %fd82, %fd80;
	ld.shared.f64 	%fd84, [%r38+64];
	ld.shared.f64 	%fd85, [%r42+1024];
	fma.rn.f64 	%fd86, %fd84, %fd85, %fd83;
	ld.shared.f64 	%fd87, [%r38+72];
	ld.shared.f64 	%fd88, [%r42+1152];
	fma.rn.f64 	%fd89, %fd87, %fd88, %fd86;
	ld.shared.f64 	%fd90, [%r38+80];
	ld.shared.f64 	%fd91, [%r42+1280];
	fma.rn.f64 	%fd92, %fd90, %fd91, %fd89;
	ld.shared.f64 	%fd93, [%r38+88];
	ld.shared.f64 	%fd94, [%r42+1408];
	fma.rn.f64 	%fd95, %fd93, %fd94, %fd92;
	ld.shared.f64 	%fd96, [%r38+96];
	ld.shared.f64 	%fd97, [%r42+1536];
	fma.rn.f64 	%fd98, %fd96, %fd97, %fd95;
	ld.shared.f64 	%fd99, [%r38+104];
	ld.shared.f64 	%fd100, [%r42+1664];
	fma.rn.f64 	%fd101, %fd99, %fd100, %fd98;
	ld.shared.f64 	%fd102, [%r38+112];
	ld.shared.f64 	%fd103, [%r42+1792];
	fma.rn.f64 	%fd104, %fd102, %fd103, %fd101;
	ld.shared.f64 	%fd105, [%r38+120];
	ld.shared.f64 	%fd106, [%r42+1920];
	fma.rn.f64 	%fd107, %fd105, %fd106, %fd104;
	bar.sync 	0;
	st.global.f64 	[%rd1], %fd107;
	ld.global.f64 	%fd108, [%rd9+256];
	st.shared.f64 	[%r40], %fd108;
	ld.global.f64 	%fd109, [%rd12+256];
	st.shared.f64 	[%r43], %fd109;
	bar.sync 	0;
	ld.shared.f64 	%fd110, [%r38];
	ld.shared.f64 	%fd111, [%r42];
	fma.rn.f64 	%fd112, %fd110, %fd111, %fd107;
	ld.shared.f64 	%fd113, [%r38+8];
	ld.shared.f64 	%fd114, [%r42+128];
	fma.rn.f64 	%fd115, %fd113, %fd114, %fd112;
	ld.shared.f64 	%fd116, [%r38+16];
	ld.shared.f64 	%fd117, [%r42+256];
	fma.rn.f64 	%fd118, %fd116, %fd117, %fd115;
	ld.shared.f64 	%fd119, [%r38+24];
	ld.shared.f64 	%fd120, [%r42+384];
	fma.rn.f64 	%fd121, %fd119, %fd120, %fd118;
	ld.shared.f64 	%fd122, [%r38+32];
	ld.shared.f64 	%fd123, [%r42+512];
	fma.rn.f64 	%fd124, %fd122, %fd123, %fd121;
	ld.shared.f64 	%fd125, [%r38+40];
	ld.shared.f64 	%fd126, [%r42+640];
	fma.rn.f64 	%fd127, %fd125, %fd126, %fd124;
	ld.shared.f64 	%fd128, [%r38+48];
	ld.shared.f64 	%fd129, [%r42+768];
	fma.rn.f64 	%fd130, %fd128, %fd129, %fd127;
	ld.shared.f64 	%fd131, [%r38+56];
	ld.shared.f64 	%fd132, [%r42+896];
	fma.rn.f64 	%fd133, %fd131, %fd132, %fd130;
	ld.shared.f64 	%fd134, [%r38+64];
	ld.shared.f64 	%fd135, [%r42+1024];
	fma.rn.f64 	%fd136, %fd134, %fd135, %fd133;
	ld.shared.f64 	%fd137, [%r38+72];
	ld.shared.f64 	%fd138, [%r42+1152];
	fma.rn.f64 	%fd139, %fd137, %fd138, %fd136;
	ld.shared.f64 	%fd140, [%r38+80];
	ld.shared.f64 	%fd141, [%r42+1280];
	fma.rn.f64 	%fd142, %fd140, %fd141, %fd139;
	ld.shared.f64 	%fd143, [%r38+88];
	ld.shared.f64 	%fd144, [%r42+1408];
	fma.rn.f64 	%fd145, %fd143, %fd144, %fd142;
	ld.shared.f64 	%fd146, [%r38+96];
	ld.shared.f64 	%fd147, [%r42+1536];
	fma.rn.f64 	%fd148, %fd146, %fd147, %fd145;
	ld.shared.f64 	%fd149, [%r38+104];
	ld.shared.f64 	%fd150, [%r42+1664];
	fma.rn.f64 	%fd151, %fd149, %fd150, %fd148;
	ld.shared.f64 	%fd152, [%r38+112];
	ld.shared.f64 	%fd153, [%r42+1792];
	fma.rn.f64 	%fd154, %fd152, %fd153, %fd151;
	ld.shared.f64 	%fd155, [%r38+120];
	ld.shared.f64 	%fd156, [%r42+1920];
	fma.rn.f64 	%fd157, %fd155, %fd156, %fd154;
	bar.sync 	0;
	st.global.f64 	[%rd1], %fd157;
	ld.global.f64 	%fd158, [%rd9+384];
	st.shared.f64 	[%r40], %fd158;
	ld.global.f64 	%fd159, [%rd12+384];
	st.shared.f64 	[%r43], %fd159;
	bar.sync 	0;
	ld.shared.f64 	%fd160, [%r38];
	ld.shared.f64 	%fd161, [%r42];
	fma.rn.f64 	%fd162, %fd160, %fd161, %fd157;
	ld.shared.f64 	%fd163, [%r38+8];
	ld.shared.f64 	%fd164, [%r42+128];
	fma.rn.f64 	%fd165, %fd163, %fd164, %fd162;
	ld.shared.f64 	%fd166, [%r38+16];
	ld.shared.f64 	%fd167, [%r42+256];
	fma.rn.f64 	%fd168, %fd166, %fd167, %fd165;
	ld.shared.f64 	%fd169, [%r38+24];
	ld.shared.f64 	%fd170, [%r42+384];
	fma.rn.f64 	%fd171, %fd169, %fd170, %fd168;
	ld.shared.f64 	%fd172, [%r38+32];
	ld.shared.f64 	%fd173, [%r42+512];
	fma.rn.f64 	%fd174, %fd172, %fd173, %fd171;
	ld.shared.f64 	%fd175, [%r38+40];
	ld.shared.f64 	%fd176, [%r42+640];
	fma.rn.f64 	%fd177, %fd175, %fd176, %fd174;
	ld.shared.f64 	%fd178, [%r38+48];
	ld.shared.f64 	%fd179, [%r42+768];
	fma.rn.f64 	%fd180, %fd178, %fd179, %fd177;
	ld.shared.f64 	%fd181, [%r38+56];
	ld.shared.f64 	%fd182, [%r42+896];
	fma.rn.f64 	%fd183, %fd181, %fd182, %fd180;
	ld.shared.f64 	%fd184, [%r38+64];
	ld.shared.f64 	%fd185, [%r42+1024];
	fma.rn.f64 	%fd186, %fd184, %fd185, %fd183;
	ld.shared.f64 	%fd187, [%r38+72];
	ld.shared.f64 	%fd188, [%r42+1152];
	fma.rn.f64 	%fd189, %fd187, %fd188, %fd186;
	ld.shared.f64 	%fd190, [%r38+80];
	ld.shared.f64 	%fd191, [%r42+1280];
	fma.rn.f64 	%fd192, %fd190, %fd191, %fd189;
	ld.shared.f64 	%fd193, [%r38+88];
	ld.shared.f64 	%fd194, [%r42+1408];
	fma.rn.f64 	%fd195, %fd193, %fd194, %fd192;
	ld.shared.f64 	%fd196, [%r38+96];
	ld.shared.f64 	%fd197, [%r42+1536];
	fma.rn.f64 	%fd198, %fd196, %fd197, %fd195;
	ld.shared.f64 	%fd199, [%r38+104];
	ld.shared.f64 	%fd200, [%r42+1664];
	fma.rn.f64 	%fd201, %fd199, %fd200, %fd198;
	ld.shared.f64 	%fd202, [%r38+112];
	ld.shared.f64 	%fd203, [%r42+1792];
	fma.rn.f64 	%fd204, %fd202, %fd203, %fd201;
	ld.shared.f64 	%fd205, [%r38+120];
	ld.shared.f64 	%fd206, [%r42+1920];
	fma.rn.f64 	%fd357, %fd205, %fd206, %fd204;
	bar.sync 	0;
	st.global.f64 	[%rd1], %fd357;
	add.s32 	%r89, %r89, 4;
	add.s32 	%r88, %r88, 64;
	add.s32 	%r87, %r87, 64;
	setp.ne.s32 	%p3, %r89, 0;
	@%p3 bra 	$L__BB3_3;
$L__BB3_4:
	and.b32  	%r13, %r1, 3;
	setp.eq.s32 	%p4, %r13, 0;
	@%p4 bra 	$L__BB3_9;
	setp.eq.s32 	%p5, %r13, 1;
	@%p5 bra 	$L__BB3_7;
	ld.param.u32 	%r85, [_Z10mxm_sharedPdiS_iS_i_param_3];
	ld.param.u64 	%rd29, [_Z10mxm_sharedPdiS_iS_i_param_2];
	ld.param.u32 	%r82, [_Z10mxm_sharedPdiS_iS_i_param_1];
	ld.param.u64 	%rd26, [_Z10mxm_sharedPdiS_iS_i_param_0];
	shl.b32 	%r44, %r91, 4;
	mad.lo.s32 	%r49, %r82, %r26, %r22;
	add.s32 	%r50, %r49, %r44;
	cvta.to.global.u64 	%rd13, %rd26;
	mul.wide.s32 	%rd14, %r50, 8;
	add.s64 	%rd15, %rd13, %rd14;
	ld.global.f64 	%fd207, [%rd15];
	shl.b32 	%r52, %r23, 7;
	mov.u32 	%r53, _ZZ10mxm_sharedPdiS_iS_iE2as;
	add.s32 	%r54, %r53, %r52;
	shl.b32 	%r55, %r22, 3;
	add.s32 	%r56, %r54, %r55;
	st.shared.f64 	[%r56], %fd207;
	mad.lo.s32 	%r57, %r85, %r26, %r23;
	add.s32 	%r58, %r57, %r44;
	cvta.to.global.u64 	%rd16, %rd29;
	mul.wide.s32 	%rd17, %r58, 8;
	add.s64 	%rd18, %rd16, %rd17;
	ld.global.f64 	%fd208, [%rd18];
	mov.u32 	%r59, _ZZ10mxm_sharedPdiS_iS_iE2bs;
	add.s32 	%r60, %r59, %r55;
	add.s32 	%r61, %r60, %r52;
	st.shared.f64 	[%r61], %fd208;
	bar.sync 	0;
	ld.shared.f64 	%fd209, [%r54];
	ld.shared.f64 	%fd210, [%r60];
	fma.rn.f64 	%fd211, %fd209, %fd210, %fd357;
	ld.shared.f64 	%fd212, [%r54+8];
	ld.shared.f64 	%fd213, [%r60+128];
	fma.rn.f64 	%fd214, %fd212, %fd213, %fd211;
	ld.shared.f64 	%fd215, [%r54+16];
	ld.shared.f64 	%fd216, [%r60+256];
	fma.rn.f64 	%fd217, %fd215, %fd216, %fd214;
	ld.shared.f64 	%fd218, [%r54+24];
	ld.shared.f64 	%fd219, [%r60+384];
	fma.rn.f64 	%fd220, %fd218, %fd219, %fd217;
	ld.shared.f64 	%fd221, [%r54+32];
	ld.shared.f64 	%fd222, [%r60+512];
	fma.rn.f64 	%fd223, %fd221, %fd222, %fd220;
	ld.shared.f64 	%fd224, [%r54+40];
	ld.shared.f64 	%fd225, [%r60+640];
	fma.rn.f64 	%fd226, %fd224, %fd225, %fd223;
	ld.shared.f64 	%fd227, [%r54+48];
	ld.shared.f64 	%fd228, [%r60+768];
	fma.rn.f64 	%fd229, %fd227, %fd228, %fd226;
	ld.shared.f64 	%fd230, [%r54+56];
	ld.shared.f64 	%fd231, [%r60+896];
	fma.rn.f64 	%fd232, %fd230, %fd231, %fd229;
	ld.shared.f64 	%fd233, [%r54+64];
	ld.shared.f64 	%fd234, [%r60+1024];
	fma.rn.f64 	%fd235, %fd233, %fd234, %fd232;
	ld.shared.f64 	%fd236, [%r54+72];
	ld.shared.f64 	%fd237, [%r60+1152];
	fma.rn.f64 	%fd238, %fd236, %fd237, %fd235;
	ld.shared.f64 	%fd239, [%r54+80];
	ld.shared.f64 	%fd240, [%r60+1280];
	fma.rn.f64 	%fd241, %fd239, %fd240, %fd238;
	ld.shared.f64 	%fd242, [%r54+88];
	ld.shared.f64 	%fd243, [%r60+1408];
	fma.rn.f64 	%fd244, %fd242, %fd243, %fd241;
	ld.shared.f64 	%fd245, [%r54+96];
	ld.shared.f64 	%fd246, [%r60+1536];
	fma.rn.f64 	%fd247, %fd245, %fd246, %fd244;
	ld.shared.f64 	%fd248, [%r54+104];
	ld.shared.f64 	%fd249, [%r60+1664];
	fma.rn.f64 	%fd250, %fd248, %fd249, %fd247;
	ld.shared.f64 	%fd251, [%r54+112];
	ld.shared.f64 	%fd252, [%r60+1792];
	fma.rn.f64 	%fd253, %fd251, %fd252, %fd250;
	ld.shared.f64 	%fd254, [%r54+120];
	ld.shared.f64 	%fd255, [%r60+1920];
	fma.rn.f64 	%fd256, %fd254, %fd255, %fd253;
	bar.sync 	0;
	st.global.f64 	[%rd1], %fd256;
	ld.global.f64 	%fd257, [%rd15+128];
	st.shared.f64 	[%r56], %fd257;
	ld.global.f64 	%fd258, [%rd18+128];
	st.shared.f64 	[%r61], %fd258;
	bar.sync 	0;
	ld.shared.f64 	%fd259, [%r54];
	ld.shared.f64 	%fd260, [%r60];
	fma.rn.f64 	%fd261, %fd259, %fd260, %fd256;
	ld.shared.f64 	%fd262, [%r54+8];
	ld.shared.f64 	%fd263, [%r60+128];
	fma.rn.f64 	%fd264, %fd262, %fd263, %fd261;
	ld.shared.f64 	%fd265, [%r54+16];
	ld.shared.f64 	%fd266, [%r60+256];
	fma.rn.f64 	%fd267, %fd265, %fd266, %fd264;
	ld.shared.f64 	%fd268, [%r54+24];
	ld.shared.f64 	%fd269, [%r60+384];
	fma.rn.f64 	%fd270, %fd268, %fd269, %fd267;
	ld.shared.f64 	%fd271, [%r54+32];
	ld.shared.f64 	%fd272, [%r60+512];
	fma.rn.f64 	%fd273, %fd271, %fd272, %fd270;
	ld.shared.f64 	%fd274, [%r54+40];
	ld.shared.f64 	%fd275, [%r60+640];
	fma.rn.f64 	%fd276, %fd274, %fd275, %fd273;
	ld.shared.f64 	%fd277, [%r54+48];
	ld.shared.f64 	%fd278, [%r60+768];
	fma.rn.f64 	%fd279, %fd277, %fd278, %fd276;
	ld.shared.f64 	%fd280, [%r54+56];
	ld.shared.f64 	%fd281, [%r60+896];
	fma.rn.f64 	%fd282, %fd280, %fd281, %fd279;
	ld.shared.f64 	%fd283, [%r54+64];
	ld.shared.f64 	%fd284, [%r60+1024];
	fma.rn.f64 	%fd285, %fd283, %fd284, %fd282;
	ld.shared.f64 	%fd286, [%r54+72];
	ld.shared.f64 	%fd287, [%r60+1152];
	fma.rn.f64 	%fd288, %fd286, %fd287, %fd285;
	ld.shared.f64 	%fd289, [%r54+80];
	ld.shared.f64 	%fd290, [%r60+1280];
	fma.rn.f64 	%fd291, %fd289, %fd290, %fd288;
	ld.shared.f64 	%fd292, [%r54+88];
	ld.shared.f64 	%fd293, [%r60+1408];
	fma.rn.f64 	%fd294, %fd292, %fd293, %fd291;
	ld.shared.f64 	%fd295, [%r54+96];
	ld.shared.f64 	%fd296, [%r60+1536];
	fma.rn.f64 	%fd297, %fd295, %fd296, %fd294;
	ld.shared.f64 	%fd298, [%r54+104];
	ld.shared.f64 	%fd299, [%r60+1664];
	fma.rn.f64 	%fd300, %fd298, %fd299, %fd297;
	ld.shared.f64 	%fd301, [%r54+112];
	ld.shared.f64 	%fd302, [%r60+1792];
	fma.rn.f64 	%fd303, %fd301, %fd302, %fd300;
	ld.shared.f64 	%fd304, [%r54+120];
	ld.shared.f64 	%fd305, [%r60+1920];
	fma.rn.f64 	%fd357, %fd304, %fd305, %fd303;
	bar.sync 	0;
	st.global.f64 	[%rd1], %fd357;
	add.s32 	%r91, %r91, 2;
$L__BB3_7:
	and.b32  	%r62, %r1, 1;
	setp.eq.b32 	%p6, %r62, 1;
	not.pred 	%p7, %p6;
	@%p7 bra 	$L__BB3_9;
	ld.param.u32 	%r86, [_Z10mxm_sharedPdiS_iS_i_param_3];
	ld.param.u64 	%rd30, [_Z10mxm_sharedPdiS_iS_i_param_2];
	ld.param.u32 	%r83, [_Z10mxm_sharedPdiS_iS_i_param_1];
	ld.param.u64 	%rd27, [_Z10mxm_sharedPdiS_iS_i_param_0];
	shl.b32 	%r63, %r91, 4;
	mad.lo.s32 	%r68, %r83, %r26, %r22;
	add.s32 	%r69, %r68, %r63;
	cvta.to.global.u64 	%rd19, %rd27;
	mul.wide.s32 	%rd20, %r69, 8;
	add.s64 	%rd21, %rd19, %rd20;
	ld.global.f64 	%fd306, [%rd21];
	shl.b32 	%r71, %r23, 7;
	mov.u32 	%r72, _ZZ10mxm_sharedPdiS_iS_iE2as;
	add.s32 	%r73, %r72, %r71;
	shl.b32 	%r74, %r22, 3;
	add.s32 	%r75, %r73, %r74;
	st.shared.f64 	[%r75], %fd306;
	mad.lo.s32 	%r76, %r86, %r26, %r23;
	add.s32 	%r77, %r76, %r63;
	cvta.to.global.u64 	%rd22, %rd30;
	mul.wide.s32 	%rd23, %r77, 8;
	add.s64 	%rd24, %rd22, %rd23;
	ld.global.f64 	%fd307, [%rd24];
	mov.u32 	%r78, _ZZ10mxm_sharedPdiS_iS_iE2bs;
	add.s32 	%r79, %r78, %r74;
	add.s32 	%r80, %r79, %r71;
	st.shared.f64 	[%r80], %fd307;
	bar.sync 	0;
	ld.shared.f64 	%fd308, [%r73];
	ld.shared.f64 	%fd309, [%r79];
	fma.rn.f64 	%fd310, %fd308, %fd309, %fd357;
	ld.shared.f64 	%fd311, [%r73+8];
	ld.shared.f64 	%fd312, [%r79+128];
	fma.rn.f64 	%fd313, %fd311, %fd312, %fd310;
	ld.shared.f64 	%fd314, [%r73+16];
	ld.shared.f64 	%fd315, [%r79+256];
	fma.rn.f64 	%fd316, %fd314, %fd315, %fd313;
	ld.shared.f64 	%fd317, [%r73+24];
	ld.shared.f64 	%fd318, [%r79+384];
	fma.rn.f64 	%fd319, %fd317, %fd318, %fd316;
	ld.shared.f64 	%fd320, [%r73+32];
	ld.shared.f64 	%fd321, [%r79+512];
	fma.rn.f64 	%fd322, %fd320, %fd321, %fd319;
	ld.shared.f64 	%fd323, [%r73+40];
	ld.shared.f64 	%fd324, [%r79+640];
	fma.rn.f64 	%fd325, %fd323, %fd324, %fd322;
	ld.shared.f64 	%fd326, [%r73+48];
	ld.shared.f64 	%fd327, [%r79+768];
	fma.rn.f64 	%fd328, %fd326, %fd327, %fd325;
	ld.shared.f64 	%fd329, [%r73+56];
	ld.shared.f64 	%fd330, [%r79+896];
	fma.rn.f64 	%fd331, %fd329, %fd330, %fd328;
	ld.shared.f64 	%fd332, [%r73+64];
	ld.shared.f64 	%fd333, [%r79+1024];
	fma.rn.f64 	%fd334, %fd332, %fd333, %fd331;
	ld.shared.f64 	%fd335, [%r73+72];
	ld.shared.f64 	%fd336, [%r79+1152];
	fma.rn.f64 	%fd337, %fd335, %fd336, %fd334;
	ld.shared.f64 	%fd338, [%r73+80];
	ld.shared.f64 	%fd339, [%r79+1280];
	fma.rn.f64 	%fd340, %fd338, %fd339, %fd337;
	ld.shared.f64 	%fd341, [%r73+88];
	ld.shared.f64 	%fd342, [%r79+1408];
	fma.rn.f64 	%fd343, %fd341, %fd342, %fd340;
	ld.shared.f64 	%fd344, [%r73+96];
	ld.shared.f64 	%fd345, [%r79+1536];
	fma.rn.f64 	%fd346, %fd344, %fd345, %fd343;
	ld.shared.f64 	%fd347, [%r73+104];
	ld.shared.f64 	%fd348, [%r79+1664];
	fma.rn.f64 	%fd349, %fd347, %fd348, %fd346;
	ld.shared.f64 	%fd350, [%r73+112];
	ld.shared.f64 	%fd351, [%r79+1792];
	fma.rn.f64 	%fd352, %fd350, %fd351, %fd349;
	ld.shared.f64 	%fd353, [%r73+120];
	ld.shared.f64 	%fd354, [%r79+1920];
	fma.rn.f64 	%fd355, %fd353, %fd354, %fd352;
	bar.sync 	0;
	st.global.f64 	[%rd1], %fd355;
$L__BB3_9:
	ret;

}


// ===== COMPILED SASS (sm_100) =====

	.target	sm_100

	.elftype	@"ET_EXEC"


//--------------------- .note.nv.tkinfo           --------------------------
	.section	.note.nv.tkinfo,"",@"SHT_NOTE"
	.sectionflags	@"SHF_NOTE_NV_TKINFO"
	.tkinfo
        /*0018*/ 	.word	0x00000002
        /*0030*/ 	.string	""
        /*0030*/ 	.string	"ptxas"
        /*0030*/ 	.string	"Cuda compilation tools, release 13.0, V13.0.88"
        /*0030*/ 	.string	"Build cuda_13.0.r13.0/compiler.36424714_0"
        /*0030*/ 	.string	"-arch sm_100 -m 64 "



//--------------------- .note.nv.cuinfo           --------------------------
	.section	.note.nv.cuinfo,"",@"SHT_NOTE"
	.sectionflags	@"SHF_NOTE_NV_CUINFO"
        /*0018*/ 	.short	0x0002
        /*001a*/ 	.short	0x0064
        /*001c*/ 	.short	0x0082
	.zero		2


//--------------------- .nv.info                  --------------------------
	.section	.nv.info,"",@"SHT_CUDA_INFO"
	.align	4


	//----- nvinfo : EIATTR_REGCOUNT
	.align		4
        /*0000*/ 	.byte	0x04, 0x2f
        /*0002*/ 	.short	(.L_1 - .L_0)
	.align		4
.L_0:
        /*0004*/ 	.word	index@(_Z12curl_vanillaPKdS0_S0_S0_S0_S0_S0_S0_S0_S0_S0_S0_S0_S0_S0_S0_S0_S0_S0_iiPdS1_S1_)
        /*0008*/ 	.word	0x00000028


	//----- nvinfo : EIATTR_FRAME_SIZE
	.align		4
.L_1:
        /*000c*/ 	.byte	0x04, 0x11
        /*000e*/ 	.short	(.L_3 - .L_2)
	.align		4
.L_2:
        /*0010*/ 	.word	index@(_Z12curl_vanillaPKdS0_S0_S0_S0_S0_S0_S0_S0_S0_S0_S0_S0_S0_S0_S0_S0_S0_S0_iiPdS1_S1_)
        /*0014*/ 	.word	0x00000000


	//----- nvinfo : EIATTR_REGCOUNT
	.align		4
.L_3:
        /*0018*/ 	.byte	0x04, 0x2f
        /*001a*/ 	.short	(.L_5 - .L_4)
	.align		4
.L_4:
        /*001c*/ 	.word	index@(_Z11mxm_vanillaPKdiS0_iPdiii)
        /*0020*/ 	.word	0x00000020


	//----- nvinfo : EIATTR_FRAME_SIZE
	.align		4
.L_5:
        /*0024*/ 	.byte	0x04, 0x11
        /*0026*/ 	.short	(.L_7 - .L_6)
	.align		4
.L_6:
        /*0028*/ 	.word	index@(_Z11mxm_vanillaPKdiS0_iPdiii)
        /*002c*/ 	.word	0x00000000


	//----- nvinfo : EIATTR_REGCOUNT
	.align		4
.L_7:
        /*0030*/ 	.byte	0x04, 0x2f
        /*0032*/ 	.short	(.L_9 - .L_8)
	.align		4
.L_8:
        /*0034*/ 	.word	index@(_Z6mxm_1dPdiS_iS_i)
        /*0038*/ 	.word	0x00000020


	//----- nvinfo : EIATTR_FRAME_SIZE
	.align		4
.L_9:
        /*003c*/ 	.byte	0x04, 0x11
        /*003e*/ 	.short	(.L_11 - .L_10)
	.align		4
.L_10:
        /*0040*/ 	.word	index@(_Z6mxm_1dPdiS_iS_i)
        /*0044*/ 	.word	0x00000000


	//----- nvinfo : EIATTR_REGCOUNT
	.align		4
.L_11:
        /*0048*/ 	.byte	0x04, 0x2f
        /*004a*/ 	.short	(.L_13 - .L_12)
	.align		4
.L_12:
        /*004c*/ 	.word	index@(_Z10mxm_sharedPdiS_iS_i)
        /*0050*/ 	.word	0x00000028


	//----- nvinfo : EIATTR_FRAME_SIZE
	.align		4
.L_13:
        /*0054*/ 	.byte	0x04, 0x11
        /*0056*/ 	.short	(.L_15 - .L_14)
	.align		4
.L_14:
        /*0058*/ 	.word	index@(_Z10mxm_sharedPdiS_iS_i)
        /*005c*/ 	.word	0x00000000


	//----- nvinfo : EIATTR_MIN_STACK_SIZE
	.align		4
.L_15:
        /*0060*/ 	.byte	0x04, 0x12
        /*0062*/ 	.short	(.L_17 - .L_16)
	.align		4
.L_16:
        /*0064*/ 	.word	index@(_Z10mxm_sharedPdiS_iS_i)
        /*0068*/ 	.word	0x00000000


	//----- nvinfo : EIATTR_MIN_STACK_SIZE
	.align		4
.L_17:
        /*006c*/ 	.byte	0x04, 0x12
        /*006e*/ 	.short	(.L_19 - .L_18)
	.align		4
.L_18:
        /*0070*/ 	.word	index@(_Z6mxm_1dPdiS_iS_i)
        /*0074*/ 	.word	0x00000000


	//----- nvinfo : EIATTR_MIN_STACK_SIZE
	.align		4
.L_19:
        /*0078*/ 	.byte	0x04, 0x12
        /*007a*/ 	.short	(.L_21 - .L_20)
	.align		4
.L_20:
        /*007c*/ 	.word	index@(_Z11mxm_vanillaPKdiS0_iPdiii)
        /*0080*/ 	.word	0x00000000


	//----- nvinfo : EIATTR_MIN_STACK_SIZE
	.align		4
.L_21:
        /*0084*/ 	.byte	0x04, 0x12
        /*0086*/ 	.short	(.L_23 - .L_22)
	.align		4
.L_22:
        /*0088*/ 	.word	index@(_Z12curl_vanillaPKdS0_S0_S0_S0_S0_S0_S0_S0_S0_S0_S0_S0_S0_S0_S0_S0_S0_S0_iiPdS1_S1_)
        /*008c*/ 	.word	0x00000000
.L_23:


//--------------------- .nv.compat                --------------------------
	.section	.nv.compat,"",@"SHT_CUDA_COMPAT_INFO"
	.align	4
        /*0000*/ 	.byte	0x02, 0x09, 0x00, 0x00, 0x02, 0x02, 0x01, 0x00, 0x02, 0x05, 0x05, 0x00, 0x03, 0x07, 0x01, 0x01
        /*0010*/ 	.byte	0x02, 0x03, 0x00, 0x00, 0x02, 0x06, 0x01, 0x00, 0x04, 0x0b, 0x08, 0x00, 0x01, 0x00, 0x00, 0x00
        /*0020*/ 	.byte	0x00, 0x00, 0x00, 0x00


//--------------------- .nv.info._Z10mxm_sharedPdiS_iS_i --------------------------
	.section	.nv.info._Z10mxm_sharedPdiS_iS_i,"",@"SHT_CUDA_INFO"
	.sectionflags	@""
	.align	4


	//----- nvinfo : EIATTR_CUDA_API_VERSION
	.align		4
        /*0000*/ 	.byte	0x04, 0x37
        /*0002*/ 	.short	(.L_25 - .L_24)
.L_24:
        /*0004*/ 	.word	0x00000082


	//----- nvinfo : EIATTR_KPARAM_INFO
	.align		4
.L_25:
        /*0008*/ 	.byte	0x04, 0x17
        /*000a*/ 	.short	(.L_27 - .L_26)
.L_26:
        /*000c*/ 	.word	0x00000000
        /*0010*/ 	.short	0x0005
        /*0012*/ 	.short	0x0028
        /*0014*/ 	.byte	0x00, 0xf0, 0x11, 0x00


	//----- nvinfo : EIATTR_KPARAM_INFO
	.align		4
.L_27:
        /*0018*/ 	.byte	0x04, 0x17
        /*001a*/ 	.short	(.L_29 - .L_28)
.L_28:
        /*001c*/ 	.word	0x00000000
        /*0020*/ 	.short	0x0004
        /*0022*/ 	.short	0x0020
        /*0024*/ 	.byte	0x00, 0xf5, 0x21, 0x00


	//----- nvinfo : EIATTR_KPARAM_INFO
	.align		4
.L_29:
        /*0028*/ 	.byte	0x04, 0x17
        /*002a*/ 	.short	(.L_31 - .L_30)
.L_30:
        /*002c*/ 	.word	0x00000000
        /*0030*/ 	.short	0x0003
        /*0032*/ 	.short	0x0018
        /*0034*/ 	.byte	0x00, 0xf0, 0x11, 0x00


	//----- nvinfo : EIATTR_KPARAM_INFO
	.align		4
.L_31:
        /*0038*/ 	.byte	0x04, 0x17
        /*003a*/ 	.short	(.L_33 - .L_32)
.L_32:
        /*003c*/ 	.word	0x00000000
        /*0040*/ 	.short	0x0002
        /*0042*/ 	.short	0x0010
        /*0044*/ 	.byte	0x00, 0xf5, 0x21, 0x00


	//----- nvinfo : EIATTR_KPARAM_INFO
	.align		4
.L_33:
        /*0048*/ 	.byte	0x04, 0x17
        /*004a*/ 	.short	(.L_35 - .L_34)
.L_34:
        /*004c*/ 	.word	0x00000000
        /*0050*/ 	.short	0x0001
        /*0052*/ 	.short	0x0008
        /*0054*/ 	.byte	0x00, 0xf0, 0x11, 0x00


	//----- nvinfo : EIATTR_KPARAM_INFO
	.align		4
.L_35:
        /*0058*/ 	.byte	0x04, 0x17
        /*005a*/ 	.short	(.L_37 - .L_36)
.L_36:
        /*005c*/ 	.word	0x00000000
        /*0060*/ 	.short	0x0000
        /*0062*/ 	.short	0x0000
        /*0064*/ 	.byte	0x00, 0xf5, 0x21, 0x00


	//----- nvinfo : EIATTR_SPARSE_MMA_MASK
	.align		4
.L_37:
        /*0068*/ 	.byte	0x03, 0x50
        /*006a*/ 	.short	0x0000


	//----- nvinfo : EIATTR_MAXREG_COUNT
	.align		4
        /*006c*/ 	.byte	0x03, 0x1b
        /*006e*/ 	.short	0x00ff


	//----- nvinfo : EIATTR_NUM_BARRIERS
	.align		4
        /*0070*/ 	.byte	0x02, 0x4c
        /*0072*/ 	.byte	0x01
	.zero		1


	//----- nvinfo : EIATTR_MERCURY_ISA_VERSION
	.align		4
        /*0074*/ 	.byte	0x03, 0x5f
        /*0076*/ 	.short	0x0101


	//----- nvinfo : EIATTR_VRC_CTA_INIT_COUNT
	.align		4
        /*0078*/ 	.byte	0x02, 0x4a
	.zero		1
	.zero		1


	//----- nvinfo : EIATTR_EXIT_INSTR_OFFSETS
	.align		4
        /*007c*/ 	.byte	0x04, 0x1c
        /*007e*/ 	.short	(.L_39 - .L_38)


	//   ....[0]....
.L_38:
        /*0080*/ 	.word	0x00000030


	//   ....[1]....
        /*0084*/ 	.word	0x00000ed0


	//   ....[2]....
        /*0088*/ 	.word	0x00001600


	//   ....[3]....
        /*008c*/ 	.word	0x000019f0


	//----- nvinfo : EIATTR_CBANK_PARAM_SIZE
	.align		4
.L_39:
        /*0090*/ 	.byte	0x03, 0x19
        /*0092*/ 	.short	0x002c


	//----- nvinfo : EIATTR_PARAM_CBANK
	.align		4
        /*0094*/ 	.byte	0x04, 0x0a
        /*0096*/ 	.short	(.L_41 - .L_40)
	.align		4
.L_40:
        /*0098*/ 	.word	index@(.nv.constant0._Z10mxm_sharedPdiS_iS_i)
        /*009c*/ 	.short	0x0380
        /*009e*/ 	.short	0x002c


	//----- nvinfo : EIATTR_SW_WAR
	.align		4
.L_41:
        /*00a0*/ 	.byte	0x04, 0x36
        /*00a2*/ 	.short	(.L_43 - .L_42)
.L_42:
        /*00a4*/ 	.word	0x00000008
.L_43:


//--------------------- .nv.info._Z6mxm_1dPdiS_iS_i --------------------------
	.section	.nv.info._Z6mxm_1dPdiS_iS_i,"",@"SHT_CUDA_INFO"
	.sectionflags	@""
	.align	4


	//----- nvinfo : EIATTR_CUDA_API_VERSION
	.align		4
        /*0000*/ 	.byte	0x04, 0x37
        /*0002*/ 	.short	(.L_45 - .L_44)
.L_44:
        /*0004*/ 	.word	0x00000082


	//----- nvinfo : EIATTR_KPARAM_INFO
	.align		4
.L_45:
        /*0008*/ 	.byte	0x04, 0x17
        /*000a*/ 	.short	(.L_47 - .L_46)
.L_46:
        /*000c*/ 	.word	0x00000000
        /*0010*/ 	.short	0x0005
        /*0012*/ 	.short	0x0028
        /*0014*/ 	.byte	0x00, 0xf0, 0x11, 0x00


	//----- nvinfo : EIATTR_KPARAM_INFO
	.align		4
.L_47:
        /*0018*/ 	.byte	0x04, 0x17
        /*001a*/ 	.short	(.L_49 - .L_48)
.L_48:
        /*001c*/ 	.word	0x00000000
        /*0020*/ 	.short	0x0004
        /*0022*/ 	.short	0x0020
        /*0024*/ 	.byte	0x00, 0xf5, 0x21, 0x00


	//----- nvinfo : EIATTR_KPARAM_INFO
	.align		4
.L_49:
        /*0028*/ 	.byte	0x04, 0x17
        /*002a*/ 	.short	(.L_51 - .L_50)
.L_50:
        /*002c*/ 	.word	0x00000000
        /*0030*/ 	.short	0x0003
        /*0032*/ 	.short	0x0018
        /*0034*/ 	.byte	0x00, 0xf0, 0x11, 0x00


	//----- nvinfo : EIATTR_KPARAM_INFO
	.align		4
.L_51:
        /*0038*/ 	.byte	0x04, 0x17
        /*003a*/ 	.short	(.L_53 - .L_52)
.L_52:
        /*003c*/ 	.word	0x00000000
        /*0040*/ 	.short	0x0002
        /*0042*/ 	.short	0x0010
        /*0044*/ 	.byte	0x00, 0xf5, 0x21, 0x00


	//----- nvinfo : EIATTR_KPARAM_INFO
	.align		4
.L_53:
        /*0048*/ 	.byte	0x04, 0x17
        /*004a*/ 	.short	(.L_55 - .L_54)
.L_54:
        /*004c*/ 	.word	0x00000000
        /*0050*/ 	.short	0x0001
        /*0052*/ 	.short	0x0008
        /*0054*/ 	.byte	0x00, 0xf0, 0x11, 0x00


	//----- nvinfo : EIATTR_KPARAM_INFO
	.align		4
.L_55:
        /*0058*/ 	.byte	0x04, 0x17
        /*005a*/ 	.short	(.L_57 - .L_56)
.L_56:
        /*005c*/ 	.word	0x00000000
        /*0060*/ 	.short	0x0000
        /*0062*/ 	.short	0x0000
        /*0064*/ 	.byte	0x00, 0xf5, 0x21, 0x00


	//----- nvinfo : EIATTR_SPARSE_MMA_MASK
	.align		4
.L_57:
        /*0068*/ 	.byte	0x03, 0x50
        /*006a*/ 	.short	0x0000


	//----- nvinfo : EIATTR_MAXREG_COUNT
	.align		4
        /*006c*/ 	.byte	0x03, 0x1b
        /*006e*/ 	.short	0x00ff


	//----- nvinfo : EIATTR_MERCURY_ISA_VERSION
	.align		4
        /*0070*/ 	.byte	0x03, 0x5f
        /*0072*/ 	.short	0x0101


	//----- nvinfo : EIATTR_VRC_CTA_INIT_COUNT
	.align		4
        /*0074*/ 	.byte	0x02, 0x4a
	.zero		1
	.zero		1


	//----- nvinfo : EIATTR_EXIT_INSTR_OFFSETS
	.align		4
        /*0078*/ 	.byte	0x04, 0x1c
        /*007a*/ 	.short	(.L_59 - .L_58)


	//   ....[0]....
.L_58:
        /*007c*/ 	.word	0x00000090


	//   ....[1]....
        /*0080*/ 	.word	0x000009a0


	//   ....[2]....
        /*0084*/ 	.word	0x00000b80


	//   ....[3]....
        /*0088*/ 	.word	0x00000c80


	//   ....[4]....
        /*008c*/ 	.word	0x00000d40


	//   ....[5]....
        /*0090*/ 	.word	0x00000d90


	//----- nvinfo : EIATTR_CBANK_PARAM_SIZE
	.align		4
.L_59:
        /*0094*/ 	.byte	0x03, 0x19
        /*0096*/ 	.short	0x002c


	//----- nvinfo : EIATTR_PARAM_CBANK
	.align		4
        /*0098*/ 	.byte	0x04, 0x0a
        /*009a*/ 	.short	(.L_61 - .L_60)
	.align		4
.L_60:
        /*009c*/ 	.word	index@(.nv.constant0._Z6mxm_1dPdiS_iS_i)
        /*00a0*/ 	.short	0x0380
        /*00a2*/ 	.short	0x002c


	//----- nvinfo : EIATTR_SW_WAR
	.align		4
.L_61:
        /*00a4*/ 	.byte	0x04, 0x36
        /*00a6*/ 	.short	(.L_63 - .L_62)
.L_62:
        /*00a8*/ 	.word	0x00000008
.L_63:


//--------------------- .nv.info._Z11mxm_vanillaPKdiS0_iPdiii --------------------------
	.section	.nv.info._Z11mxm_vanillaPKdiS0_iPdiii,"",@"SHT_CUDA_INFO"
	.sectionflags	@""
	.align	4


	//----- nvinfo : EIATTR_CUDA_API_VERSION
	.align		4
        /*0000*/ 	.byte	0x04, 0x37
        /*0002*/ 	.short	(.L_65 - .L_64)
.L_64:
        /*0004*/ 	.word	0x00000082


	//----- nvinfo : EIATTR_KPARAM_INFO
	.align		4
.L_65:
        /*0008*/ 	.byte	0x04, 0x17
        /*000a*/ 	.short	(.L_67 - .L_66)
.L_66:
        /*000c*/ 	.word	0x00000000
        /*0010*/ 	.short	0x0007
        /*0012*/ 	.short	0x0030
        /*0014*/ 	.byte	0x00, 0xf0, 0x11, 0x00


	//----- nvinfo : EIATTR_KPARAM_INFO
	.align		4
.L_67:
        /*0018*/ 	.byte	0x04, 0x17
        /*001a*/ 	.short	(.L_69 - .L_68)
.L_68:
        /*001c*/ 	.word	0x00000000
        /*0020*/ 	.short	0x0006
        /*0022*/ 	.short	0x002c
        /*0024*/ 	.byte	0x00, 0xf0, 0x11, 0x00


	//----- nvinfo : EIATTR_KPARAM_INFO
	.align		4
.L_69:
        /*0028*/ 	.byte	0x04, 0x17
        /*002a*/ 	.short	(.L_71 - .L_70)
.L_70:
        /*002c*/ 	.word	0x00000000
        /*0030*/ 	.short	0x0005
        /*0032*/ 	.short	0x0028
        /*0034*/ 	.byte	0x00, 0xf0, 0x11, 0x00


	//----- nvinfo : EIATTR_KPARAM_INFO
	.align		4
.L_71:
        /*0038*/ 	.byte	0x04, 0x17
        /*003a*/ 	.short	(.L_73 - .L_72)
.L_72:
        /*003c*/ 	.word	0x00000000
        /*0040*/ 	.short	0x0004
        /*0042*/ 	.short	0x0020
        /*0044*/ 	.byte	0x00, 0xf5, 0x21, 0x00


	//----- nvinfo : EIATTR_KPARAM_INFO
	.align		4
.L_73:
        /*0048*/ 	.byte	0x04, 0x17
        /*004a*/ 	.short	(.L_75 - .L_74)
.L_74:
        /*004c*/ 	.word	0x00000000
        /*0050*/ 	.short	0x0003
        /*0052*/ 	.short	0x0018
        /*0054*/ 	.byte	0x00, 0xf0, 0x11, 0x00


	//----- nvinfo : EIATTR_KPARAM_INFO
	.align		4
.L_75:
        /*0058*/ 	.byte	0x04, 0x17
        /*005a*/ 	.short	(.L_77 - .L_76)
.L_76:
        /*005c*/ 	.word	0x00000000
        /*0060*/ 	.short	0x0002
        /*0062*/ 	.short	0x0010
        /*0064*/ 	.byte	0x00, 0xf5, 0x21, 0x00


	//----- nvinfo : EIATTR_KPARAM_INFO
	.align		4
.L_77:
        /*0068*/ 	.byte	0x04, 0x17
        /*006a*/ 	.short	(.L_79 - .L_78)
.L_78:
        /*006c*/ 	.word	0x00000000
        /*0070*/ 	.short	0x0001
        /*0072*/ 	.short	0x0008
        /*0074*/ 	.byte	0x00, 0xf0, 0x11, 0x00


	//----- nvinfo : EIATTR_KPARAM_INFO
	.align		4
.L_79:
        /*0078*/ 	.byte	0x04, 0x17
        /*007a*/ 	.short	(.L_81 - .L_80)
.L_80:
        /*007c*/ 	.word	0x00000000
        /*0080*/ 	.short	0x0000
        /*0082*/ 	.short	0x0000
        /*0084*/ 	.byte	0x00, 0xf5, 0x21, 0x00


	//----- nvinfo : EIATTR_SPARSE_MMA_MASK
	.align		4
.L_81:
        /*0088*/ 	.byte	0x03, 0x50
        /*008a*/ 	.short	0x0000


	//----- nvinfo : EIATTR_MAXREG_COUNT
	.align		4
        /*008c*/ 	.byte	0x03, 0x1b
        /*008e*/ 	.short	0x00ff


	//----- nvinfo : EIATTR_MERCURY_ISA_VERSION
	.align		4
        /*0090*/ 	.byte	0x03, 0x5f
        /*0092*/ 	.short	0x0101


	//----- nvinfo : EIATTR_VRC_CTA_INIT_COUNT
	.align		4
        /*0094*/ 	.byte	0x02, 0x4a
	.zero		1
	.zero		1


	//----- nvinfo : EIATTR_EXIT_INSTR_OFFSETS
	.align		4
        /*0098*/ 	.byte	0x04, 0x1c
        /*009a*/ 	.short	(.L_83 - .L_82)


	//   ....[0]....
.L_82:
        /*009c*/ 	.word	0x000000d0


	//   ....[1]....
        /*00a0*/ 	.word	0x000001d0


	//   ....[2]....
        /*00a4*/ 	.word	0x00000a30


	//   ....[3]....
        /*00a8*/ 	.word	0x00000ea0


	//   ....[4]....
        /*00ac*/ 	.word	0x00000ee0


	//   ....[5]....
        /*00b0*/ 	.word	0x00001700


	//   ....[6]....
        /*00b4*/ 	.word	0x000018e0


	//   ....[7]....
        /*00b8*/ 	.word	0x000019e0


	//   ....[8]....
        /*00bc*/ 	.word	0x00001aa0


	//   ....[9]....
        /*00c0*/ 	.word	0x00001af0


	//----- nvinfo : EIATTR_CBANK_PARAM_SIZE
	.align		4
.L_83:
        /*00c4*/ 	.byte	0x03, 0x19
        /*00c6*/ 	.short	0x0034


	//----- nvinfo : EIATTR_PARAM_CBANK
	.align		4
        /*00c8*/ 	.byte	0x04, 0x0a
        /*00ca*/ 	.short	(.L_85 - .L_84)
	.align		4
.L_84:
        /*00cc*/ 	.word	index@(.nv.constant0._Z11mxm_vanillaPKdiS0_iPdiii)
        /*00d0*/ 	.short	0x0380
        /*00d2*/ 	.short	0x0034


	//----- nvinfo : EIATTR_SW_WAR
	.align		4
.L_85:
        /*00d4*/ 	.byte	0x04, 0x36
        /*00d6*/ 	.short	(.L_87 - .L_86)
.L_86:
        /*00d8*/ 	.word	0x00000008
.L_87:


//--------------------- .nv.info._Z12curl_vanillaPKdS0_S0_S0_S0_S0_S0_S0_S0_S0_S0_S0_S0_S0_S0_S0_S0_S0_S0_iiPdS1_S1_ --------------------------
	.section	.nv.info._Z12curl_vanillaPKdS0_S0_S0_S0_S0_S0_S0_S0_S0_S0_S0_S0_S0_S0_S0_S0_S0_S0_iiPdS1_S1_,"",@"SHT_CUDA_INFO"
	.sectionflags	@""
	.align	4


	//----- nvinfo : EIATTR_CUDA_API_VERSION
	.align		4
        /*0000*/ 	.byte	0x04, 0x37
        /*0002*/ 	.short	(.L_89 - .L_88)
.L_88:
        /*0004*/ 	.word	0x00000082


	//----- nvinfo : EIATTR_KPARAM_INFO
	.align		4
.L_89:
        /*0008*/ 	.byte	0x04, 0x17
        /*000a*/ 	.short	(.L_91 - .L_90)
.L_90:
        /*000c*/ 	.word	0x00000000
        /*0010*/ 	.short	0x0017
        /*0012*/ 	.short	0x00b0
        /*0014*/ 	.byte	0x00, 0xf5, 0x21, 0x00


	//----- nvinfo : EIATTR_KPARAM_INFO
	.align		4
.L_91:
        /*0018*/ 	.byte	0x04, 0x17
        /*001a*/ 	.short	(.L_93 - .L_92)
.L_92:
        /*001c*/ 	.word	0x00000000
        /*0020*/ 	.short	0x0016
        /*0022*/ 	.short	0x00a8
        /*0024*/ 	.byte	0x00, 0xf5, 0x21, 0x00


	//----- nvinfo : EIATTR_KPARAM_INFO
	.align		4
.L_93:
        /*0028*/ 	.byte	0x04, 0x17
        /*002a*/ 	.short	(.L_95 - .L_94)
.L_94:
        /*002c*/ 	.word	0x00000000
        /*0030*/ 	.short	0x0015
        /*0032*/ 	.short	0x00a0
        /*0034*/ 	.byte	0x00, 0xf5, 0x21, 0x00


	//----- nvinfo : EIATTR_KPARAM_INFO
	.align		4
.L_95:
        /*0038*/ 	.byte	0x04, 0x17
        /*003a*/ 	.short	(.L_97 - .L_96)
.L_96:
        /*003c*/ 	.word	0x00000000
        /*0040*/ 	.short	0x0014
        /*0042*/ 	.short	0x009c
        /*0044*/ 	.byte	0x00, 0xf0, 0x11, 0x00


	//----- nvinfo : EIATTR_KPARAM_INFO
	.align		4
.L_97:
        /*0048*/ 	.byte	0x04, 0x17
        /*004a*/ 	.short	(.L_99 - .L_98)
.L_98:
        /*004c*/ 	.word	0x00000000
        /*0050*/ 	.short	0x0013
        /*0052*/ 	.short	0x0098
        /*0054*/ 	.byte	0x00, 0xf0, 0x11, 0x00


	//----- nvinfo : EIATTR_KPARAM_INFO
	.align		4
.L_99:
        /*0058*/ 	.byte	0x04, 0x17
        /*005a*/ 	.short	(.L_101 - .L_100)
.L_100:
        /*005c*/ 	.word	0x00000000
        /*0060*/ 	.short	0x0012
        /*0062*/ 	.short	0x0090
        /*0064*/ 	.byte	0x00, 0xf5, 0x21, 0x00


	//----- nvinfo : EIATTR_KPARAM_INFO
	.align		4
.L_101:
        /*0068*/ 	.byte	0x04, 0x17
        /*006a*/ 	.short	(.L_103 - .L_102)
.L_102:
        /*006c*/ 	.word	0x00000000
        /*0070*/ 	.short	0x0011
        /*0072*/ 	.short	0x0088
        /*0074*/ 	.byte	0x00, 0xf5, 0x21, 0x00


	//----- nvinfo : EIATTR_KPARAM_INFO
	.align		4
.L_103:
        /*0078*/ 	.byte	0x04, 0x17
        /*007a*/ 	.short	(.L_105 - .L_104)
.L_104:
        /*007c*/ 	.word	0x00000000
        /*0080*/ 	.short	0x0010
        /*0082*/ 	.short	0x0080
        /*0084*/ 	.byte	0x00, 0xf5, 0x21, 0x00


	//----- nvinfo : EIATTR_KPARAM_INFO
	.align		4
.L_105:
        /*0088*/ 	.byte	0x04, 0x17
        /*008a*/ 	.short	(.L_107 - .L_106)
.L_106:
        /*008c*/ 	.word	0x00000000
        /*0090*/ 	.short	0x000f
        /*0092*/ 	.short	0x0078
        /*0094*/ 	.byte	0x00, 0xf5, 0x21, 0x00


	//----- nvinfo : EIATTR_KPARAM_INFO
	.align		4
.L_107:
        /*0098*/ 	.byte	0x04, 0x17
        /*009a*/ 	.short	(.L_109 - .L_108)
.L_108:
        /*009c*/ 	.word	0x00000000
        /*00a0*/ 	.short	0x000e
        /*00a2*/ 	.short	0x0070
        /*00a4*/ 	.byte	0x00, 0xf5, 0x21, 0x00


	//----- nvinfo : EIATTR_KPARAM_INFO
	.align		4
.L_109:
        /*00a8*/ 	.byte	0x04, 0x17
        /*00aa*/ 	.short	(.L_111 - .L_110)
.L_110:
        /*00ac*/ 	.word	0x00000000
        /*00b0*/ 	.short	0x000d
        /*00b2*/ 	.short	0x0068
        /*00b4*/ 	.byte	0x00, 0xf5, 0x21, 0x00


	//----- nvinfo : EIATTR_KPARAM_INFO
	.align		4
.L_111:
        /*00b8*/ 	.byte	0x04, 0x17
        /*00ba*/ 	.short	(.L_113 - .L_112)
.L_112:
        /*00bc*/ 	.word	0x00000000
        /*00c0*/ 	.short	0x000c
        /*00c2*/ 	.short	0x0060
        /*00c4*/ 	.byte	0x00, 0xf5, 0x21, 0x00


	//----- nvinfo : EIATTR_KPARAM_INFO
	.align		4
.L_113:
        /*00c8*/ 	.byte	0x04, 0x17
        /*00ca*/ 	.short	(.L_115 - .L_114)
.L_114:
        /*00cc*/ 	.word	0x00000000
        /*00d0*/ 	.short	0x000b
        /*00d2*/ 	.short	0x0058
        /*00d4*/ 	.byte	0x00, 0xf5, 0x21, 0x00


	//----- nvinfo : EIATTR_KPARAM_INFO
	.align		4
.L_115:
        /*00d8*/ 	.byte	0x04, 0x17
        /*00da*/ 	.short	(.L_117 - .L_116)
.L_116:
        /*00dc*/ 	.word	0x00000000
        /*00e0*/ 	.short	0x000a
        /*00e2*/ 	.short	0x0050
        /*00e4*/ 	.byte	0x00, 0xf5, 0x21, 0x00


	//----- nvinfo : EIATTR_KPARAM_INFO
	.align		4
.L_117:
        /*00e8*/ 	.byte	0x04, 0x17
        /*00ea*/ 	.short	(.L_119 - .L_118)
.L_118:
        /*00ec*/ 	.word	0x00000000
        /*00f0*/ 	.short	0x0009
        /*00f2*/ 	.short	0x0048
        /*00f4*/ 	.byte	0x00, 0xf5, 0x21, 0x00


	//----- nvinfo : EIATTR_KPARAM_INFO
	.align		4
.L_119:
        /*00f8*/ 	.byte	0x04, 0x17
        /*00fa*/ 	.short	(.L_121 - .L_120)
.L_120:
        /*00fc*/ 	.word	0x00000000
        /*0100*/ 	.short	0x0008
        /*0102*/ 	.short	0x0040
        /*0104*/ 	.byte	0x00, 0xf5, 0x21, 0x00


	//----- nvinfo : EIATTR_KPARAM_INFO
	.align		4
.L_121:
        /*0108*/ 	.byte	0x04, 0x17
        /*010a*/ 	.short	(.L_123 - .L_122)
.L_122:
        /*010c*/ 	.word	0x00000000
        /*0110*/ 	.short	0x0007
        /*0112*/ 	.short	0x0038
        /*0114*/ 	.byte	0x00, 0xf5, 0x21, 0x00


	//----- nvinfo : EIATTR_KPARAM_INFO
	.align		4
.L_123:
        /*0118*/ 	.byte	0x04, 0x17
        /*011a*/ 	.short	(.L_125 - .L_124)
.L_124:
        /*011c*/ 	.word	0x00000000
        /*0120*/ 	.short	0x0006
        /*0122*/ 	.short	0x0030
        /*0124*/ 	.byte	0x00, 0xf5, 0x21, 0x00


	//----- nvinfo : EIATTR_KPARAM_INFO
	.align		4
.L_125:
        /*0128*/ 	.byte	0x04, 0x17
        /*012a*/ 	.short	(.L_127 - .L_126)
.L_126:
        /*012c*/ 	.word	0x00000000
        /*0130*/ 	.short	0x0005
        /*0132*/ 	.short	0x0028
        /*0134*/ 	.byte	0x00, 0xf5, 0x21, 0x00


	//----- nvinfo : EIATTR_KPARAM_INFO
	.align		4
.L_127:
        /*0138*/ 	.byte	0x04, 0x17
        /*013a*/ 	.short	(.L_129 - .L_128)
.L_128:
        /*013c*/ 	.word	0x00000000
        /*0140*/ 	.short	0x0004
        /*0142*/ 	.short	0x0020
        /*0144*/ 	.byte	0x00, 0xf5, 0x21, 0x00


	//----- nvinfo : EIATTR_KPARAM_INFO
	.align		4
.L_129:
        /*0148*/ 	.byte	0x04, 0x17
        /*014a*/ 	.short	(.L_131 - .L_130)
.L_130:
        /*014c*/ 	.word	0x00000000
        /*0150*/ 	.short	0x0003
        /*0152*/ 	.short	0x0018
        /*0154*/ 	.byte	0x00, 0xf5, 0x21, 0x00


	//----- nvinfo : EIATTR_KPARAM_INFO
	.align		4
.L_131:
        /*0158*/ 	.byte	0x04, 0x17
        /*015a*/ 	.short	(.L_133 - .L_132)
.L_132:
        /*015c*/ 	.word	0x00000000
        /*0160*/ 	.short	0x0002
        /*0162*/ 	.short	0x0010
        /*0164*/ 	.byte	0x00, 0xf5, 0x21, 0x00


	//----- nvinfo : EIATTR_KPARAM_INFO
	.align		4
.L_133:
        /*0168*/ 	.byte	0x04, 0x17
        /*016a*/ 	.short	(.L_135 - .L_134)
.L_134:
        /*016c*/ 	.word	0x00000000
        /*0170*/ 	.short	0x0001
        /*0172*/ 	.short	0x0008
        /*0174*/ 	.byte	0x00, 0xf5, 0x21, 0x00


	//----- nvinfo : EIATTR_KPARAM_INFO
	.align		4
.L_135:
        /*0178*/ 	.byte	0x04, 0x17
        /*017a*/ 	.short	(.L_137 - .L_136)
.L_136:
        /*017c*/ 	.word	0x00000000
        /*0180*/ 	.short	0x0000
        /*0182*/ 	.short	0x0000
        /*0184*/ 	.byte	0x00, 0xf5, 0x21, 0x00


	//----- nvinfo : EIATTR_SPARSE_MMA_MASK
	.align		4
.L_137:
        /*0188*/ 	.byte	0x03, 0x50
        /*018a*/ 	.short	0x0000


	//----- nvinfo : EIATTR_MAXREG_COUNT
	.align		4
        /*018c*/ 	.byte	0x03, 0x1b
        /*018e*/ 	.short	0x00ff


	//----- nvinfo : EIATTR_MERCURY_ISA_VERSION
	.align		4
        /*0190*/ 	.byte	0x03, 0x5f
        /*0192*/ 	.short	0x0101


	//----- nvinfo : EIATTR_VRC_CTA_INIT_COUNT
	.align		4
        /*0194*/ 	.byte	0x02, 0x4a
	.zero		1
	.zero		1


	//----- nvinfo : EIATTR_EXIT_INSTR_OFFSETS
	.align		4
        /*0198*/ 	.byte	0x04, 0x1c
        /*019a*/ 	.short	(.L_139 - .L_138)


	//   ....[0]....
.L_138:
        /*019c*/ 	.word	0x00000060


	//   ....[1]....
        /*01a0*/ 	.word	0x000006c0


	//----- nvinfo : EIATTR_CBANK_PARAM_SIZE
	.align		4
.L_139:
        /*01a4*/ 	.byte	0x03, 0x19
        /*01a6*/ 	.short	0x00b8


	//----- nvinfo : EIATTR_PARAM_CBANK
	.align		4
        /*01a8*/ 	.byte	0x04, 0x0a
        /*01aa*/ 	.short	(.L_141 - .L_140)
	.align		4
.L_140:
        /*01ac*/ 	.word	index@(.nv.constant0._Z12curl_vanillaPKdS0_S0_S0_S0_S0_S0_S0_S0_S0_S0_S0_S0_S0_S0_S0_S0_S0_S0_iiPdS1_S1_)
        /*01b0*/ 	.short	0x0380
        /*01b2*/ 	.short	0x00b8


	//----- nvinfo : EIATTR_SW_WAR
	.align		4
.L_141:
        /*01b4*/ 	.byte	0x04, 0x36
        /*01b6*/ 	.short	(.L_143 - .L_142)
.L_142:
        /*01b8*/ 	.word	0x00000008
.L_143:


//--------------------- .nv.callgraph             --------------------------
	.section	.nv.callgraph,"",@"SHT_CUDA_CALLGRAPH"
	.align	4
	.sectionentsize	8
	.align		4
        /*0000*/ 	.word	0x00000000
	.align		4
        /*0004*/ 	.word	0xffffffff
	.align		4
        /*0008*/ 	.word	0x00000000
	.align		4
        /*000c*/ 	.word	0xfffffffe
	.align		4
        /*0010*/ 	.word	0x00000000
	.align		4
        /*0014*/ 	.word	0xfffffffd
	.align		4
        /*0018*/ 	.word	0x00000000
	.align		4
        /*001c*/ 	.word	0xfffffffc


//--------------------- .text._Z10mxm_sharedPdiS_iS_i --------------------------
	.section	.text._Z10mxm_sharedPdiS_iS_i,"ax",@progbits
	.align	128
        .global         _Z10mxm_sharedPdiS_iS_i
        .type           _Z10mxm_sharedPdiS_iS_i,@function
        .size           _Z10mxm_sharedPdiS_iS_i,(.L_x_43 - _Z10mxm_sharedPdiS_iS_i)
        .other          _Z10mxm_sharedPdiS_iS_i,@"STO_CUDA_ENTRY STV_DEFAULT"
_Z10mxm_sharedPdiS_iS_i:
.text._Z10mxm_sharedPdiS_iS_i:
[----:B------:R-:W-:Y:S08]  /*0000*/  LDC R1, c[0x0][0x37c] ;  /* 0x0000df00ff017b82 */ /* 0x000ff00000000800 */
[----:B------:R-:W0:Y:S02]  /*0010*/  LDC R6, c[0x0][0x388] ;  /* 0x0000e200ff067b82 */ /* 0x000e240000000800 */
[----:B0-----:R-:W-:-:S13]  /*0020*/  ISETP.GE.AND P0, PT, R6, 0x10, PT ;  /* 0x000000100600780c */ /* 0x001fda0003f06270 */
[----:B------:R-:W-:Y:S05]  /*0030*/  @!P0 EXIT ;  /* 0x000000000000894d */ /* 0x000fea0003800000 */
[----:B------:R-:W0:Y:S01]  /*0040*/  S2R R2, SR_TID.Y ;  /* 0x0000000000027919 */ /* 0x000e220000002200 */
[----:B------:R-:W-:Y:S01]  /*0050*/  SHF.R.S32.HI R3, RZ, 0x1f, R6 ;  /* 0x0000001fff037819 */ /* 0x000fe20000011406 */
[----:B------:R-:W1:Y:S01]  /*0060*/  LDC.64 R22, c[0x0][0x3a0] ;  /* 0x0000e800ff167b82 */ /* 0x000e620000000a00 */
[----:B------:R-:W2:Y:S01]  /*0070*/  LDCU UR4, c[0x0][0x398] ;  /* 0x00007300ff0477ac */ /* 0x000ea20008000800 */
[----:B------:R-:W0:Y:S01]  /*0080*/  S2R R5, SR_CTAID.Y ;  /* 0x0000000000057919 */ /* 0x000e220000002600 */
[----:B------:R-:W-:Y:S01]  /*0090*/  LEA.HI R3, R3, R6, RZ, 0x4 ;  /* 0x0000000603037211 */ /* 0x000fe200078f20ff */
[----:B------:R-:W-:Y:S01]  /*00a0*/  HFMA2 R16, -RZ, RZ, 0, 0 ;  /* 0x00000000ff107431 */ /* 0x000fe200000001ff */
[----:B------:R-:W3:Y:S01]  /*00b0*/  LDCU.64 UR8, c[0x0][0x358] ;  /* 0x00006b00ff0877ac */ /* 0x000ee20008000a00 */
[----:B------:R-:W4:Y:S01]  /*00c0*/  S2R R0, SR_TID.X ;  /* 0x0000000000007919 */ /* 0x000f220000002100 */
[----:B------:R-:W-:Y:S02]  /*00d0*/  SHF.R.S32.HI R20, RZ, 0x4, R3 ;  /* 0x00000004ff147819 */ /* 0x000fe40000011403 */
[----:B------:R-:W-:Y:S01]  /*00e0*/  CS2R R28, SRZ ;  /* 0x00000000001c7805 */ /* 0x000fe2000001ff00 */
[----:B------:R-:W4:Y:S01]  /*00f0*/  S2R R19, SR_CTAID.X ;  /* 0x0000000000137919 */ /* 0x000f220000002500 */
[----:B0-----:R-:W-:-:S02]  /*0100*/  IMAD R4, R5, 0x10, R2 ;  /* 0x0000001005047824 */ /* 0x001fc400078e0202 */
[----:B------:R-:W-:-:S05]  /*0110*/  VIADD R5, R20, 0xffffffff ;  /* 0xffffffff14057836 */ /* 0x000fca0000000000 */
[----:B------:R-:W-:Y:S01]  /*0120*/  ISETP.GE.U32.AND P0, PT, R5, 0x3, PT ;  /* 0x000000030500780c */ /* 0x000fe20003f06070 */
[----:B----4-:R-:W-:-:S04]  /*0130*/  IMAD R19, R19, 0x10, R0 ;  /* 0x0000001013137824 */ /* 0x010fc800078e0200 */
[CC--:B------:R-:W-:Y:S02]  /*0140*/  IMAD R3, R19.reuse, R6.reuse, R4 ;  /* 0x0000000613037224 */ /* 0x0c0fe400078e0204 */
[C---:B------:R-:W-:Y:S02]  /*0150*/  IMAD R21, R19.reuse, R6, R0 ;  /* 0x0000000613157224 */ /* 0x040fe400078e0200 */
[----:B--2---:R-:W-:Y:S02]  /*0160*/  IMAD R19, R19, UR4, R2 ;  /* 0x0000000413137c24 */ /* 0x004fe4000f8e0202 */
[----:B-1----:R-:W-:Y:S02]  /*0170*/  IMAD.WIDE.U32 R22, R3, 0x8, R22 ;  /* 0x0000000803167825 */ /* 0x002fe400078e0016 */
[----:B---3--:R-:W-:Y:S05]  /*0180*/  @!P0 BRA `(.L_x_0) ;  /* 0x0000000c004c8947 */ /* 0x008fea0003800000 */
[----:B------:R-:W0:Y:S01]  /*0190*/  S2UR UR6, SR_CgaCtaId ;  /* 0x00000000000679c3 */ /* 0x000e220000008800 */
[----:B------:R-:W-:Y:S01]  /*01a0*/  UMOV UR4, 0x400 ;  /* 0x0000040000047882 */ /* 0x000fe20000000000 */
[----:B------:R-:W-:Y:S01]  /*01b0*/  LOP3.LUT R16, R20, 0x7fffffc, RZ, 0xc0, !PT ;  /* 0x07fffffc14107812 */ /* 0x000fe200078ec0ff */
[----:B------:R-:W-:Y:S01]  /*01c0*/  UIADD3 UR5, UPT, UPT, UR4, 0x800, URZ ;  /* 0x0000080004057890 */ /* 0x000fe2000fffe0ff */
[----:B------:R-:W-:Y:S01]  /*01d0*/  IMAD.MOV.U32 R18, RZ, RZ, R21 ;  /* 0x000000ffff127224 */ /* 0x000fe200078e0015 */
[----:B------:R-:W-:Y:S01]  /*01e0*/  CS2R R28, SRZ ;  /* 0x00000000001c7805 */ /* 0x000fe2000001ff00 */
[----:B------:R-:W-:Y:S01]  /*01f0*/  IMAD.MOV.U32 R17, RZ, RZ, R19 ;  /* 0x000000ffff117224 */ /* 0x000fe200078e0013 */
[----:B------:R-:W-:Y:S01]  /*0200*/  IADD3 R6, PT, PT, -R16, RZ, RZ ;  /* 0x000000ff10067210 */ /* 0x000fe20007ffe1ff */
[----:B0-----:R-:W-:Y:S02]  /*0210*/  ULEA UR4, UR6, UR4, 0x18 ;  /* 0x0000000406047291 */ /* 0x001fe4000f8ec0ff */
[----:B------:R-:W-:-:S04]  /*0220*/  ULEA UR5, UR6, UR5, 0x18 ;  /* 0x0000000506057291 */ /* 0x000fc8000f8ec0ff */
[----:B------:R-:W-:Y:S02]  /*0230*/  LEA R5, R2, UR4, 0x7 ;  /* 0x0000000402057c11 */ /* 0x000fe4000f8e38ff */
[----:B------:R-:W-:-:S03]  /*0240*/  LEA R7, R0, UR5, 0x3 ;  /* 0x0000000500077c11 */ /* 0x000fc6000f8e18ff */
[----:B------:R-:W-:Y:S02]  /*0250*/  IMAD R4, R0, 0x8, R5 ;  /* 0x0000000800047824 */ /* 0x000fe400078e0205 */
[----:B------:R-:W-:-:S07]  /*0260*/  IMAD R3, R2, 0x80, R7 ;  /* 0x0000008002037824 */ /* 0x000fce00078e0207 */
.L_x_1:
[----:B0-----:R-:W0:Y:S08]  /*0270*/  LDC.64 R26, c[0x0][0x380] ;  /* 0x0000e000ff1a7b82 */ /* 0x001e300000000a00 */
[----:B------:R-:W1:Y:S01]  /*0280*/  LDC.64 R24, c[0x0][0x390] ;  /* 0x0000e400ff187b82 */ /* 0x000e620000000a00 */
[----:B0-----:R-:W-:-:S05]  /*0290*/  IMAD.WIDE R26, R18, 0x8, R26 ;  /* 0x00000008121a7825 */ /* 0x001fca00078e021a */
[----:B------:R-:W2:Y:S01]  /*02a0*/  LDG.E.64 R36, desc[UR8][R26.64] ;  /* 0x000000081a247981 */ /* 0x000ea2000c1e1b00 */
[----:B-1----:R-:W-:-:S05]  /*02b0*/  IMAD.WIDE R24, R17, 0x8, R24 ;  /* 0x0000000811187825 */ /* 0x002fca00078e0218 */
[----:B------:R-:W3:Y:S04]  /*02c0*/  LDG.E.64 R34, desc[UR8][R24.64] ;  /* 0x0000000818227981 */ /* 0x000ee8000c1e1b00 */
[----:B--2---:R-:W-:Y:S04]  /*02d0*/  STS.64 [R4], R36 ;  /* 0x0000002404007388 */ /* 0x004fe80000000a00 */
[----:B---3--:R-:W-:Y:S01]  /*02e0*/  STS.64 [R3], R34 ;  /* 0x0000002203007388 */ /* 0x008fe20000000a00 */
[----:B------:R-:W-:Y:S06]  /*02f0*/  BAR.SYNC.DEFER_BLOCKING 0x0 ;  /* 0x0000000000007b1d */ /* 0x000fec0000010000 */
[----:B------:R-:W-:Y:S04]  /*0300*/  LDS.64 R8, [R7] ;  /* 0x0000000007087984 */ /* 0x000fe80000000a00 */
[----:B------:R-:W0:Y:S04]  /*0310*/  LDS.128 R12, [R5] ;  /* 0x00000000050c7984 */ /* 0x000e280000000c00 */
[----:B------:R-:W1:Y:S04]  /*0320*/  LDS.64 R32, [R7+0x80] ;  /* 0x0000800007207984 */ /* 0x000e680000000a00 */
[----:B------:R-:W-:Y:S01]  /*0330*/  LDS.64 R30, [R7+0x100] ;  /* 0x00010000071e7984 */ /* 0x000fe20000000a00 */
[----:B0-----:R-:W-:-:S03]  /*0340*/  DFMA R12, R12, R8, R28 ;  /* 0x000000080c0c722b */ /* 0x001fc6000000001c */
[----:B------:R-:W0:Y:S04]  /*0350*/  LDS.128 R8, [R5+0x10] ;  /* 0x0000100005087984 */ /* 0x000e280000000c00 */
[----:B------:R-:W2:Y:S01]  /*0360*/  LDS.64 R28, [R7+0x180] ;  /* 0x00018000071c7984 */ /* 0x000ea20000000a00 */
[----:B-1----:R-:W-:-:S03]  /*0370*/  DFMA R14, R32, R14, R12 ;  /* 0x0000000e200e722b */ /* 0x002fc6000000000c */
[----:B------:R-:W-:Y:S05]  /*0380*/  LDS.64 R32, [R7+0x200] ;  /* 0x0002000007207984 */ /* 0x000fea0000000a00 */
[----:B0-----:R-:W-:Y:S02]  /*0390*/  DFMA R8, R8, R30, R14 ;  /* 0x0000001e0808722b */ /* 0x001fe4000000000e */
[----:B------:R-:W0:Y:S04]  /*03a0*/  LDS.128 R12, [R5+0x20] ;  /* 0x00002000050c7984 */ /* 0x000e280000000c00 */
[----:B------:R-:W-:Y:S02]  /*03b0*/  LDS.64 R30, [R7+0x300] ;  /* 0x00030000071e7984 */ /* 0x000fe40000000a00 */
[----:B--2---:R-:W-:-:S02]  /*03c0*/  DFMA R10, R28, R10, R8 ;  /* 0x0000000a1c0a722b */ /* 0x004fc40000000008 */
[----:B------:R-:W1:Y:S06]  /*03d0*/  LDS.64 R28, [R7+0x280] ;  /* 0x00028000071c7984 */ /* 0x000e6c0000000a00 */
[----:B0-----:R-:W-:Y:S02]  /*03e0*/  DFMA R12, R12, R32, R10 ;  /* 0x000000200c0c722b */ /* 0x001fe4000000000a */
[----:B------:R-:W0:Y:S04]  /*03f0*/  LDS.128 R8, [R5+0x30] ;  /* 0x0000300005087984 */ /* 0x000e280000000c00 */
[----:B------:R-:W-:Y:S02]  /*0400*/  LDS.64 R32, [R7+0x400] ;  /* 0x0004000007207984 */ /* 0x000fe40000000a00 */
[----:B-1----:R-:W-:-:S02]  /*0410*/  DFMA R14, R28, R14, R12 ;  /* 0x0000000e1c0e722b */ /* 0x002fc4000000000c */
        /* <DEDUP_REMOVED lines=13> */
[----:B------:R-:W2:Y:S02]  /*04f0*/  LDS.64 R30, [R7+0x680] ;  /* 0x00068000071e7984 */ /* 0x000ea40000000a00 */
[----:B-1----:R-:W-:-:S02]  /*0500*/  DFMA R10, R28, R10, R8 ;  /* 0x0000000a1c0a722b */ /* 0x002fc40000000008 */
[----:B------:R-:W-:Y:S06]  /*0510*/  LDS.64 R28, [R7+0x700] ;  /* 0x00070000071c7984 */ /* 0x000fec0000000a00 */
[----:B0-----:R-:W-:Y:S02]  /*0520*/  DFMA R32, R12, R32, R10 ;  /* 0x000000200c20722b */ /* 0x001fe4000000000a */
[----:B------:R-:W0:Y:S04]  /*0530*/  LDS.128 R8, [R5+0x70] ;  /* 0x0000700005087984 */ /* 0x000e280000000c00 */
[----:B------:R-:W1:Y:S02]  /*0540*/  LDS.64 R12, [R7+0x780] ;  /* 0x00078000070c7984 */ /* 0x000e640000000a00 */
[----:B--2---:R-:W-:Y:S01]  /*0550*/  DFMA R14, R30, R14, R32 ;  /* 0x0000000e1e0e722b */ /* 0x004fe20000000020 */
[----:B------:R-:W-:Y:S07]  /*0560*/  BAR.SYNC.DEFER_BLOCKING 0x0 ;  /* 0x0000000000007b1d */ /* 0x000fee0000010000 */
[----:B0-----:R-:W-:-:S08]  /*0570*/  DFMA R8, R8, R28, R14 ;  /* 0x0000001c0808722b */ /* 0x001fd0000000000e */
[----:B-1----:R-:W-:-:S07]  /*0580*/  DFMA R10, R12, R10, R8 ;  /* 0x0000000a0c0a722b */ /* 0x002fce0000000008 */
[----:B------:R-:W-:Y:S04]  /*0590*/  STG.E.64 desc[UR8][R22.64], R10 ;  /* 0x0000000a16007986 */ /* 0x000fe8000c101b08 */
[----:B------:R-:W2:Y:S04]  /*05a0*/  LDG.E.64 R32, desc[UR8][R26.64+0x80] ;  /* 0x000080081a207981 */ /* 0x000ea8000c1e1b00 */
[----:B------:R-:W3:Y:S04]  /*05b0*/  LDG.E.64 R34, desc[UR8][R24.64+0x80] ;  /* 0x0000800818227981 */ /* 0x000ee8000c1e1b00 */
[----:B--2---:R-:W-:Y:S04]  /*05c0*/  STS.64 [R4], R32 ;  /* 0x0000002004007388 */ /* 0x004fe80000000a00 */
[----:B---3--:R-:W-:Y:S01]  /*05d0*/  STS.64 [R3], R34 ;  /* 0x0000002203007388 */ /* 0x008fe20000000a00 */
[----:B------:R-:W-:Y:S06]  /*05e0*/  BAR.SYNC.DEFER_BLOCKING 0x0 ;  /* 0x0000000000007b1d */ /* 0x000fec0000010000 */
[----:B------:R-:W-:Y:S04]  /*05f0*/  LDS.64 R8, [R7] ;  /* 0x0000000007087984 */ /* 0x000fe80000000a00 */
[----:B------:R-:W0:Y:S04]  /*0600*/  LDS.128 R12, [R5] ;  /* 0x00000000050c7984 */ /* 0x000e280000000c00 */
[----:B------:R-:W1:Y:S04]  /*0610*/  LDS.64 R28, [R7+0x80] ;  /* 0x00008000071c7984 */ /* 0x000e680000000a00 */
[----:B------:R-:W-:Y:S04]  /*0620*/  LDS.64 R30, [R7+0x100] ;  /* 0x00010000071e7984 */ /* 0x000fe80000000a00 */
[----:B------:R-:W-:Y:S01]  /*0630*/  LDS.64 R32, [R7+0x200] ;  /* 0x0002000007207984 */ /* 0x000fe20000000a00 */
[----:B0-----:R-:W-:-:S03]  /*0640*/  DFMA R12, R12, R8, R10 ;  /* 0x000000080c0c722b */ /* 0x001fc6000000000a */
[----:B------:R-:W0:Y:S05]  /*0650*/  LDS.128 R8, [R5+0x10] ;  /* 0x0000100005087984 */ /* 0x000e2a0000000c00 */
[----:B-1----:R-:W-:Y:S01]  /*0660*/  DFMA R14, R28, R14, R12 ;  /* 0x0000000e1c0e722b */ /* 0x002fe2000000000c */
[----:B------:R-:W1:Y:S07]  /*0670*/  LDS.64 R28, [R7+0x180] ;  /* 0x00018000071c7984 */ /* 0x000e6e0000000a00 */
[----:B0-----:R-:W-:-:S02]  /*0680*/  DFMA R8, R8, R30, R14 ;  /* 0x0000001e0808722b */ /* 0x001fc4000000000e */
[----:B------:R-:W0:Y:S04]  /*0690*/  LDS.128 R12, [R5+0x20] ;  /* 0x00002000050c7984 */ /* 0x000e280000000c00 */
[----:B------:R-:W-:Y:S02]  /*06a0*/  LDS.64 R30, [R7+0x300] ;  /* 0x00030000071e7984 */ /* 0x000fe40000000a00 */
[----:B-1----:R-:W-:Y:S02]  /*06b0*/  DFMA R10, R28, R10, R8 ;  /* 0x0000000a1c0a722b */ /* 0x002fe40000000008 */
[----:B------:R-:W1:Y:S06]  /*06c0*/  LDS.64 R28, [R7+0x280] ;  /* 0x00028000071c7984 */ /* 0x000e6c0000000a00 */
        /* <DEDUP_REMOVED lines=17> */
[----:B------:R-:W2:Y:S02]  /*07e0*/  LDS.64 R30, [R7+0x680] ;  /* 0x00068000071e7984 */ /* 0x000ea40000000a00 */
[----:B-1----:R-:W-:Y:S02]  /*07f0*/  DFMA R10, R28, R10, R8 ;  /* 0x0000000a1c0a722b */ /* 0x002fe40000000008 */
[----:B------:R-:W-:Y:S06]  /*0800*/  LDS.64 R28, [R7+0x700] ;  /* 0x00070000071c7984 */ /* 0x000fec0000000a00 */
[----:B0-----:R-:W-:-:S02]  /*0810*/  DFMA R32, R12, R32, R10 ;  /* 0x000000200c20722b */ /* 0x001fc4000000000a */
        /* <DEDUP_REMOVED lines=55> */
[----:B------:R-:W3:Y:S01]  /*0b90*/  LDG.E.64 R24, desc[UR8][R24.64+0x180] ;  /* 0x0001800818187981 */ /* 0x000ee2000c1e1b00 */
[----:B------:R-:W-:-:S04]  /*0ba0*/  IADD3 R6, PT, PT, R6, 0x4, RZ ;  /* 0x0000000406067810 */ /* 0x000fc80007ffe0ff */
[----:B------:R-:W-:Y:S01]  /*0bb0*/  ISETP.NE.AND P0, PT, R6, RZ, PT ;  /* 0x000000ff0600720c */ /* 0x000fe20003f05270 */
[----:B------:R-:W-:Y:S02]  /*0bc0*/  VIADD R18, R18, 0x40 ;  /* 0x0000004012127836 */ /* 0x000fe40000000000 */
[----:B------:R-:W-:Y:S01]  /*0bd0*/  VIADD R17, R17, 0x40 ;  /* 0x0000004011117836 */ /* 0x000fe20000000000 */
[----:B--2---:R-:W-:Y:S04]  /*0be0*/  STS.64 [R4], R26 ;  /* 0x0000001a04007388 */ /* 0x004fe80000000a00 */
[----:B---3--:R-:W-:Y:S01]  /*0bf0*/  STS.64 [R3], R24 ;  /* 0x0000001803007388 */ /* 0x008fe20000000a00 */
[----:B------:R-:W-:Y:S06]  /*0c00*/  BAR.SYNC.DEFER_BLOCKING 0x0 ;  /* 0x0000000000007b1d */ /* 0x000fec0000010000 */
[----:B------:R-:W-:Y:S04]  /*0c10*/  LDS.64 R36, [R7] ;  /* 0x0000000007247984 */ /* 0x000fe80000000a00 */
[----:B------:R-:W0:Y:S04]  /*0c20*/  LDS.128 R12, [R5] ;  /* 0x00000000050c7984 */ /* 0x000e280000000c00 */
[----:B------:R-:W1:Y:S04]  /*0c30*/  LDS.64 R34, [R7+0x80] ;  /* 0x0000800007227984 */ /* 0x000e680000000a00 */
[----:B------:R-:W-:Y:S04]  /*0c40*/  LDS.64 R28, [R7+0x100] ;  /* 0x00010000071c7984 */ /* 0x000fe80000000a00 */
[----:B------:R-:W2:Y:S04]  /*0c50*/  LDS.128 R8, [R5+0x10] ;  /* 0x0000100005087984 */ /* 0x000ea80000000c00 */
[----:B------:R-:W3:Y:S04]  /*0c60*/  LDS.64 R32, [R7+0x180] ;  /* 0x0001800007207984 */ /* 0x000ee80000000a00 */
[----:B------:R-:W-:Y:S04]  /*0c70*/  LDS.64 R24, [R7+0x200] ;  /* 0x0002000007187984 */ /* 0x000fe80000000a00 */
[----:B------:R-:W-:Y:S01]  /*0c80*/  LDS.64 R26, [R7+0x300] ;  /* 0x00030000071a7984 */ /* 0x000fe20000000a00 */
[----:B0-----:R-:W-:-:S03]  /*0c90*/  DFMA R12, R12, R36, R30 ;  /* 0x000000240c0c722b */ /* 0x001fc6000000001e */
[----:B------:R-:W-:Y:S05]  /*0ca0*/  LDS.64 R30, [R7+0x380] ;  /* 0x00038000071e7984 */ /* 0x000fea0000000a00 */
[----:B-1----:R-:W-:Y:S02]  /*0cb0*/  DFMA R34, R34, R14, R12 ;  /* 0x0000000e2222722b */ /* 0x002fe4000000000c */
[----:B------:R-:W0:Y:S06]  /*0cc0*/  LDS.128 R12, [R5+0x20] ;  /* 0x00002000050c7984 */ /* 0x000e2c0000000c00 */
[----:B--2---:R-:W-:Y:S01]  /*0cd0*/  DFMA R8, R8, R28, R34 ;  /* 0x0000001c0808722b */ /* 0x004fe20000000022 */
[----:B------:R-:W1:Y:S07]  /*0ce0*/  LDS.64 R28, [R7+0x280] ;  /* 0x00028000071c7984 */ /* 0x000e6e0000000a00 */
[----:B---3--:R-:W-:-:S02]  /*0cf0*/  DFMA R32, R32, R10, R8 ;  /* 0x0000000a2020722b */ /* 0x008fc40000000008 */
[----:B------:R-:W2:Y:S06]  /*0d00*/  LDS.128 R8, [R5+0x30] ;  /* 0x0000300005087984 */ /* 0x000eac0000000c00 */
[----:B0-----:R-:W-:Y:S01]  /*0d10*/  DFMA R12, R12, R24, R32 ;  /* 0x000000180c0c722b */ /* 0x001fe20000000020 */
[----:B------:R-:W-:Y:S04]  /*0d20*/  LDS.64 R24, [R7+0x400] ;  /* 0x0004000007187984 */ /* 0x000fe80000000a00 */
[----:B------:R-:W-:Y:S03]  /*0d30*/  LDS.64 R32, [R7+0x580] ;  /* 0x0005800007207984 */ /* 0x000fe60000000a00 */
[----:B-1----:R-:W-:-:S02]  /*0d40*/  DFMA R28, R28, R14, R12 ;  /* 0x0000000e1c1c722b */ /* 0x002fc4000000000c */
[----:B------:R-:W0:Y:S06]  /*0d50*/  LDS.128 R12, [R5+0x40] ;  /* 0x00004000050c7984 */ /* 0x000e2c0000000c00 */
[----:B--2---:R-:W-:Y:S02]  /*0d60*/  DFMA R8, R8, R26, R28 ;  /* 0x0000001a0808722b */ /* 0x004fe4000000001c */
[----:B------:R-:W1:Y:S04]  /*0d70*/  LDS.64 R28, [R7+0x480] ;  /* 0x00048000071c7984 */ /* 0x000e680000000a00 */
[----:B------:R-:W-:Y:S02]  /*0d80*/  LDS.64 R26, [R7+0x500] ;  /* 0x00050000071a7984 */ /* 0x000fe40000000a00 */
[----:B------:R-:W-:-:S02]  /*0d90*/  DFMA R30, R30, R10, R8 ;  /* 0x0000000a1e1e722b */ /* 0x000fc40000000008 */
[----:B------:R-:W2:Y:S06]  /*0da0*/  LDS.128 R8, [R5+0x50] ;  /* 0x0000500005087984 */ /* 0x000eac0000000c00 */
[----:B0-----:R-:W-:Y:S01]  /*0db0*/  DFMA R12, R12, R24, R30 ;  /* 0x000000180c0c722b */ /* 0x001fe2000000001e */
[----:B------:R-:W-:Y:S04]  /*0dc0*/  LDS.64 R24, [R7+0x600] ;  /* 0x0006000007187984 */ /* 0x000fe80000000a00 */
[----:B------:R-:W-:Y:S03]  /*0dd0*/  LDS.64 R30, [R7+0x700] ;  /* 0x00070000071e7984 */ /* 0x000fe60000000a00 */
[----:B-1----:R-:W-:-:S02]  /*0de0*/  DFMA R28, R28, R14, R12 ;  /* 0x0000000e1c1c722b */ /* 0x002fc4000000000c */
[----:B------:R-:W0:Y:S06]  /*0df0*/  LDS.128 R12, [R5+0x60] ;  /* 0x00006000050c7984 */ /* 0x000e2c0000000c00 */
[----:B--2---:R-:W-:Y:S01]  /*0e00*/  DFMA R8, R8, R26, R28 ;  /* 0x0000001a0808722b */ /* 0x004fe2000000001c */
[----:B------:R-:W1:Y:S04]  /*0e10*/  LDS.64 R26, [R7+0x680] ;  /* 0x00068000071a7984 */ /* 0x000e680000000a00 */
[----:B------:R-:W-:Y:S03]  /*0e20*/  LDS.64 R28, [R7+0x780] ;  /* 0x00078000071c7984 */ /* 0x000fe60000000a00 */
[----:B------:R-:W-:-:S02]  /*0e30*/  DFMA R32, R32, R10, R8 ;  /* 0x0000000a2020722b */ /* 0x000fc40000000008 */
[----:B------:R-:W2:Y:S06]  /*0e40*/  LDS.128 R8, [R5+0x70] ;  /* 0x0000700005087984 */ /* 0x000eac0000000c00 */
[----:B0-----:R-:W-:-:S08]  /*0e50*/  DFMA R12, R12, R24, R32 ;  /* 0x000000180c0c722b */ /* 0x001fd00000000020 */
[----:B-1----:R-:W-:-:S08]  /*0e60*/  DFMA R12, R26, R14, R12 ;  /* 0x0000000e1a0c722b */ /* 0x002fd0000000000c */
[----:B--2---:R-:W-:-:S08]  /*0e70*/  DFMA R8, R8, R30, R12 ;  /* 0x0000001e0808722b */ /* 0x004fd0000000000c */
[----:B------:R-:W-:Y:S01]  /*0e80*/  DFMA R28, R28, R10, R8 ;  /* 0x0000000a1c1c722b */ /* 0x000fe20000000008 */
[----:B------:R-:W-:Y:S06]  /*0e90*/  BAR.SYNC.DEFER_BLOCKING 0x0 ;  /* 0x0000000000007b1d */ /* 0x000fec0000010000 */
[----:B------:R0:W-:Y:S01]  /*0ea0*/  STG.E.64 desc[UR8][R22.64], R28 ;  /* 0x0000001c16007986 */ /* 0x0001e2000c101b08 */
[----:B------:R-:W-:Y:S05]  /*0eb0*/  @P0 BRA `(.L_x_1) ;  /* 0xfffffff000ec0947 */ /* 0x000fea000383ffff */
.L_x_0:
[----:B------:R-:W-:-:S13]  /*0ec0*/  LOP3.LUT P0, R3, R20, 0x3, RZ, 0xc0, !PT ;  /* 0x0000000314037812 */ /* 0x000fda000780c0ff */
[----:B------:R-:W-:Y:S05]  /*0ed0*/  @!P0 EXIT ;  /* 0x000000000000894d */ /* 0x000fea0003800000 */
[----:B------:R-:W-:Y:S02]  /*0ee0*/  ISETP.NE.AND P0, PT, R3, 0x1, PT ;  /* 0x000000010300780c */ /* 0x000fe40003f05270 */
[----:B------:R-:W-:-:S04]  /*0ef0*/  LOP3.LUT R20, R20, 0x1, RZ, 0xc0, !PT ;  /* 0x0000000114147812 */ /* 0x000fc800078ec0ff */
[----:B------:R-:W-:-:S07]  /*0f00*/  ISETP.NE.U32.AND P1, PT, R20, 0x1, PT ;  /* 0x000000011400780c */ /* 0x000fce0003f25070 */
[----:B------:R-:W-:Y:S06]  /*0f10*/  @!P0 BRA `(.L_x_2) ;  /* 0x0000000400b88947 */ /* 0x000fec0003800000 */
[----:B------:R-:W1:Y:S01]  /*0f20*/  LDC.64 R14, c[0x0][0x380] ;  /* 0x0000e000ff0e7b82 */ /* 0x000e620000000a00 */
[C---:B------:R-:W-:Y:S01]  /*0f30*/  LEA R3, R16.reuse, R21, 0x4 ;  /* 0x0000001510037211 */ /* 0x040fe200078e20ff */
[----:B------:R-:W-:-:S06]  /*0f40*/  IMAD R5, R16, 0x10, R19 ;  /* 0x0000001010057824 */ /* 0x000fcc00078e0213 */
[----:B------:R-:W2:Y:S01]  /*0f50*/  LDC.64 R12, c[0x0][0x390] ;  /* 0x0000e400ff0c7b82 */ /* 0x000ea20000000a00 */
[----:B-1----:R-:W-:-:S05]  /*0f60*/  IMAD.WIDE R14, R3, 0x8, R14 ;  /* 0x00000008030e7825 */ /* 0x002fca00078e020e */
[----:B------:R-:W3:Y:S01]  /*0f70*/  LDG.E.64 R34, desc[UR8][R14.64] ;  /* 0x000000080e227981 */ /* 0x000ee2000c1e1b00 */
[----:B--2---:R-:W-:-:S05]  /*0f80*/  IMAD.WIDE R12, R5, 0x8, R12 ;  /* 0x00000008050c7825 */ /* 0x004fca00078e020c */
[----:B------:R-:W2:Y:S01]  /*0f90*/  LDG.E.64 R36, desc[UR8][R12.64] ;  /* 0x000000080c247981 */ /* 0x000ea2000c1e1b00 */
[----:B------:R-:W1:Y:S01]  /*0fa0*/  S2UR UR5, SR_CgaCtaId ;  /* 0x00000000000579c3 */ /* 0x000e620000008800 */
[----:B------:R-:W-:Y:S02]  /*0fb0*/  UMOV UR4, 0x400 ;  /* 0x0000040000047882 */ /* 0x000fe40000000000 */
[----:B------:R-:W-:Y:S02]  /*0fc0*/  UIADD3 UR6, UPT, UPT, UR4, 0x800, URZ ;  /* 0x0000080004067890 */ /* 0x000fe4000fffe0ff */
[----:B-1----:R-:W-:Y:S02]  /*0fd0*/  ULEA UR4, UR5, UR4, 0x18 ;  /* 0x0000000405047291 */ /* 0x002fe4000f8ec0ff */
[----:B------:R-:W-:-:S04]  /*0fe0*/  ULEA UR6, UR5, UR6, 0x18 ;  /* 0x0000000605067291 */ /* 0x000fc8000f8ec0ff */
[----:B------:R-:W-:Y:S02]  /*0ff0*/  LEA R17, R2, UR4, 0x7 ;  /* 0x0000000402117c11 */ /* 0x000fe4000f8e38ff */
[----:B------:R-:W-:-:S03]  /*1000*/  LEA R3, R0, UR6, 0x3 ;  /* 0x0000000600037c11 */ /* 0x000fc6000f8e18ff */
[----:B------:R-:W-:Y:S01]  /*1010*/  IMAD R20, R0, 0x8, R17 ;  /* 0x0000000800147824 */ /* 0x000fe200078e0211 */
[----:B------:R-:W-:-:S04]  /*1020*/  LEA R18, R2, R3, 0x7 ;  /* 0x0000000302127211 */ /* 0x000fc800078e38ff */
[----:B---3--:R-:W-:Y:S04]  /*1030*/  STS.64 [R20], R34 ;  /* 0x0000002214007388 */ /* 0x008fe80000000a00 */
[----:B--2---:R-:W-:Y:S01]  /*1040*/  STS.64 [R18], R36 ;  /* 0x0000002412007388 */ /* 0x004fe20000000a00 */
[----:B------:R-:W-:Y:S06]  /*1050*/  BAR.SYNC.DEFER_BLOCKING 0x0 ;  /* 0x0000000000007b1d */ /* 0x000fec0000010000 */
[----:B------:R-:W-:Y:S04]  /*1060*/  LDS.64 R32, [R3] ;  /* 0x0000000003207984 */ /* 0x000fe80000000a00 */
[----:B------:R-:W1:Y:S04]  /*1070*/  LDS.128 R8, [R17] ;  /* 0x0000000011087984 */ /* 0x000e680000000c00 */
[----:B------:R-:W2:Y:S04]  /*1080*/  LDS.64 R30, [R3+0x80] ;  /* 0x00008000031e7984 */ /* 0x000ea80000000a00 */
[----:B------:R-:W-:Y:S04]  /*1090*/  LDS.64 R26, [R3+0x100] ;  /* 0x00010000031a7984 */ /* 0x000fe80000000a00 */
[----:B------:R-:W3:Y:S04]  /*10a0*/  LDS.128 R4, [R17+0x10] ;  /* 0x0000100011047984 */ /* 0x000ee80000000c00 */
[----:B------:R-:W4:Y:S01]  /*10b0*/  LDS.64 R24, [R3+0x180] ;  /* 0x0001800003187984 */ /* 0x000f220000000a00 */
[----:B-1----:R-:W-:-:S03]  /*10c0*/  DFMA R8, R8, R32, R28 ;  /* 0x000000200808722b */ /* 0x002fc6000000001c */
[----:B0-----:R-:W-:Y:S05]  /*10d0*/  LDS.64 R28, [R3+0x200] ;  /* 0x00020000031c7984 */ /* 0x001fea0000000a00 */
[----:B--2---:R-:W-:Y:S02]  /*10e0*/  DFMA R30, R30, R10, R8 ;  /* 0x0000000a1e1e722b */ /* 0x004fe40000000008 */
[----:B------:R-:W0:Y:S06]  /*10f0*/  LDS.128 R8, [R17+0x20] ;  /* 0x0000200011087984 */ /* 0x000e2c0000000c00 */
[----:B---3--:R-:W-:-:S02]  /*1100*/  DFMA R4, R4, R26, R30 ;  /* 0x0000001a0404722b */ /* 0x008fc4000000001e */
[----:B------:R-:W1:Y:S04]  /*1110*/  LDS.64 R30, [R3+0x280] ;  /* 0x00028000031e7984 */ /* 0x000e680000000a00 */
[----:B------:R-:W-:Y:S02]  /*1120*/  LDS.64 R26, [R3+0x300] ;  /* 0x00030000031a7984 */ /* 0x000fe40000000a00 */
[----:B----4-:R-:W-:Y:S02]  /*1130*/  DFMA R32, R24, R6, R4 ;  /* 0x000000061820722b */ /* 0x010fe40000000004 */
[----:B------:R-:W2:Y:S04]  /*1140*/  LDS.128 R4, [R17+0x30] ;  /* 0x0000300011047984 */ /* 0x000ea80000000c00 */
[----:B------:R-:W3:Y:S02]  /*1150*/  LDS.64 R24, [R3+0x380] ;  /* 0x0003800003187984 */ /* 0x000ee40000000a00 */
[----:B0-----:R-:W-:-:S02]  /*1160*/  DFMA R8, R8, R28, R32 ;  /* 0x0000001c0808722b */ /* 0x001fc40000000020 */
[----:B------:R-:W-:Y:S06]  /*1170*/  LDS.64 R28, [R3+0x400] ;  /* 0x00040000031c7984 */ /* 0x000fec0000000a00 */
[----:B-1----:R-:W-:Y:S02]  /*1180*/  DFMA R30, R30, R10, R8 ;  /* 0x0000000a1e1e722b */ /* 0x002fe40000000008 */
[----:B------:R-:W0:Y:S06]  /*1190*/  LDS.128 R8, [R17+0x40] ;  /* 0x0000400011087984 */ /* 0x000e2c0000000c00 */
[----:B--2---:R-:W-:-:S02]  /*11a0*/  DFMA R4, R4, R26, R30 ;  /* 0x0000001a0404722b */ /* 0x004fc4000000001e */
[----:B------:R-:W1:Y:S04]  /*11b0*/  LDS.64 R30, [R3+0x480] ;  /* 0x00048000031e7984 */ /* 0x000e680000000a00 */
[----:B------:R-:W-:Y:S02]  /*11c0*/  LDS.64 R26, [R3+0x500] ;  /* 0x00050000031a7984 */ /* 0x000fe40000000a00 */
[----:B---3--:R-:W-:Y:S02]  /*11d0*/  DFMA R32, R24, R6, R4 ;  /* 0x000000061820722b */ /* 0x008fe40000000004 */
[----:B------:R-:W2:Y:S04]  /*11e0*/  LDS.128 R4, [R17+0x50] ;  /* 0x0000500011047984 */ /* 0x000ea80000000c00 */
[----:B------:R-:W3:Y:S02]  /*11f0*/  LDS.64 R24, [R3+0x580] ;  /* 0x0005800003187984 */ /* 0x000ee40000000a00 */
[----:B0-----:R-:W-:-:S02]  /*1200*/  DFMA R8, R8, R28, R32 ;  /* 0x0000001c0808722b */ /* 0x001fc40000000020 */
[----:B------:R-:W-:Y:S06]  /*1210*/  LDS.64 R28, [R3+0x600] ;  /* 0x00060000031c7984 */ /* 0x000fec0000000a00 */
[----:B-1----:R-:W-:Y:S02]  /*1220*/  DFMA R30, R30, R10, R8 ;  /* 0x0000000a1e1e722b */ /* 0x002fe40000000008 */
[----:B------:R-:W0:Y:S06]  /*1230*/  LDS.128 R8, [R17+0x60] ;  /* 0x0000600011087984 */ /* 0x000e2c0000000c00 */
[----:B--2---:R-:W-:Y:S01]  /*1240*/  DFMA R4, R4, R26, R30 ;  /* 0x0000001a0404722b */ /* 0x004fe2000000001e */
[----:B------:R-:W1:Y:S04]  /*1250*/  LDS.64 R26, [R3+0x680] ;  /* 0x00068000031a7984 */ /* 0x000e680000000a00 */
[----:B------:R-:W-:Y:S03]  /*1260*/  LDS.64 R30, [R3+0x700] ;  /* 0x00070000031e7984 */ /* 0x000fe60000000a00 */
[----:B---3--:R-:W-:-:S02]  /*1270*/  DFMA R32, R24, R6, R4 ;  /* 0x000000061820722b */ /* 0x008fc40000000004 */
[----:B------:R-:W2:Y:S04]  /*1280*/  LDS.128 R4, [R17+0x70] ;  /* 0x0000700011047984 */ /* 0x000ea80000000c00 */
[----:B------:R-:W3:Y:S02]  /*1290*/  LDS.64 R24, [R3+0x780] ;  /* 0x0007800003187984 */ /* 0x000ee40000000a00 */
[----:B0-----:R-:W-:Y:S01]  /*12a0*/  DFMA R8, R8, R28, R32 ;  /* 0x0000001c0808722b */ /* 0x001fe20000000020 */
[----:B------:R-:W-:Y:S07]  /*12b0*/  BAR.SYNC.DEFER_BLOCKING 0x0 ;  /* 0x0000000000007b1d */ /* 0x000fee0000010000 */
[----:B-1----:R-:W-:-:S08]  /*12c0*/  DFMA R8, R26, R10, R8 ;  /* 0x0000000a1a08722b */ /* 0x002fd00000000008 */
[----:B--2---:R-:W-:-:S08]  /*12d0*/  DFMA R4, R4, R30, R8 ;  /* 0x0000001e0404722b */ /* 0x004fd00000000008 */
[----:B---3--:R-:W-:-:S07]  /*12e0*/  DFMA R24, R24, R6, R4 ;  /* 0x000000061818722b */ /* 0x008fce0000000004 */
[----:B------:R-:W-:Y:S04]  /*12f0*/  STG.E.64 desc[UR8][R22.64], R24 ;  /* 0x0000001816007986 */ /* 0x000fe8000c101b08 */
[----:B------:R-:W2:Y:S04]  /*1300*/  LDG.E.64 R36, desc[UR8][R14.64+0x80] ;  /* 0x000080080e247981 */ /* 0x000ea8000c1e1b00 */
[----:B------:R-:W3:Y:S01]  /*1310*/  LDG.E.64 R12, desc[UR8][R12.64+0x80] ;  /* 0x000080080c0c7981 */ /* 0x000ee2000c1e1b00 */
[----:B------:R-:W-:-:S03]  /*1320*/  VIADD R16, R16, 0x2 ;  /* 0x0000000210107836 */ /* 0x000fc60000000000 */
        /* <DEDUP_REMOVED lines=10> */
[----:B------:R-:W4:Y:S01]  /*13d0*/  LDS.128 R12, [R17+0x20] ;  /* 0x00002000110c7984 */ /* 0x000f220000000c00 */
[----:B0-----:R-:W-:-:S03]  /*13e0*/  DFMA R8, R8, R28, R24 ;  /* 0x0000001c0808722b */ /* 0x001fc60000000018 */
[----:B------:R-:W0:Y:S04]  /*13f0*/  LDS.64 R24, [R3+0x280] ;  /* 0x0002800003187984 */ /* 0x000e280000000a00 */
[----:B------:R-:W-:Y:S01]  /*1400*/  LDS.64 R28, [R3+0x300] ;  /* 0x00030000031c7984 */ /* 0x000fe20000000a00 */
[----:B-1----:R-:W-:-:S03]  /*1410*/  DFMA R34, R34, R10, R8 ;  /* 0x0000000a2222722b */ /* 0x002fc60000000008 */
[----:B------:R-:W1:Y:S05]  /*1420*/  LDS.128 R8, [R17+0x30] ;  /* 0x0000300011087984 */ /* 0x000e6a0000000c00 */
[----:B--2---:R-:W-:Y:S01]  /*1430*/  DFMA R34, R4, R32, R34 ;  /* 0x000000200422722b */ /* 0x004fe20000000022 */
[----:B------:R-:W2:Y:S07]  /*1440*/  LDS.64 R32, [R3+0x380] ;  /* 0x0003800003207984 */ /* 0x000eae0000000a00 */
[----:B---3--:R-:W-:Y:S01]  /*1450*/  DFMA R34, R26, R6, R34 ;  /* 0x000000061a22722b */ /* 0x008fe20000000022 */
[----:B------:R-:W-:Y:S04]  /*1460*/  LDS.64 R26, [R3+0x400] ;  /* 0x00040000031a7984 */ /* 0x000fe80000000a00 */
[----:B------:R-:W3:Y:S03]  /*1470*/  LDS.128 R4, [R17+0x40] ;  /* 0x0000400011047984 */ /* 0x000ee60000000c00 */
[----:B----4-:R-:W-:Y:S01]  /*1480*/  DFMA R34, R12, R30, R34 ;  /* 0x0000001e0c22722b */ /* 0x010fe20000000022 */
[----:B------:R-:W4:Y:S07]  /*1490*/  LDS.64 R30, [R3+0x480] ;  /* 0x00048000031e7984 */ /* 0x000f2e0000000a00 */
[----:B0-----:R-:W-:Y:S01]  /*14a0*/  DFMA R34, R24, R14, R34 ;  /* 0x0000000e1822722b */ /* 0x001fe20000000022 */
[----:B------:R-:W-:Y:S04]  /*14b0*/  LDS.64 R24, [R3+0x500] ;  /* 0x0005000003187984 */ /* 0x000fe80000000a00 */
[----:B------:R-:W0:Y:S03]  /*14c0*/  LDS.128 R12, [R17+0x50] ;  /* 0x00005000110c7984 */ /* 0x000e260000000c00 */
[----:B-1----:R-:W-:Y:S01]  /*14d0*/  DFMA R34, R8, R28, R34 ;  /* 0x0000001c0822722b */ /* 0x002fe20000000022 */
[----:B------:R-:W1:Y:S07]  /*14e0*/  LDS.64 R28, [R3+0x580] ;  /* 0x00058000031c7984 */ /* 0x000e6e0000000a00 */
[----:B--2---:R-:W-:Y:S01]  /*14f0*/  DFMA R34, R32, R10, R34 ;  /* 0x0000000a2022722b */ /* 0x004fe20000000022 */
[----:B------:R-:W-:Y:S04]  /*1500*/  LDS.64 R32, [R3+0x600] ;  /* 0x0006000003207984 */ /* 0x000fe80000000a00 */
[----:B------:R-:W2:Y:S03]  /*1510*/  LDS.128 R8, [R17+0x60] ;  /* 0x0000600011087984 */ /* 0x000ea60000000c00 */
[----:B---3--:R-:W-:Y:S01]  /*1520*/  DFMA R34, R4, R26, R34 ;  /* 0x0000001a0422722b */ /* 0x008fe20000000022 */
[----:B------:R-:W3:Y:S07]  /*1530*/  LDS.64 R26, [R3+0x680] ;  /* 0x00068000031a7984 */ /* 0x000eee0000000a00 */
[----:B----4-:R-:W-:Y:S01]  /*1540*/  DFMA R34, R30, R6, R34 ;  /* 0x000000061e22722b */ /* 0x010fe20000000022 */
[----:B------:R-:W-:Y:S04]  /*1550*/  LDS.64 R30, [R3+0x700] ;  /* 0x00070000031e7984 */ /* 0x000fe80000000a00 */
[----:B------:R-:W4:Y:S03]  /*1560*/  LDS.128 R4, [R17+0x70] ;  /* 0x0000700011047984 */ /* 0x000f260000000c00 */
[----:B0-----:R-:W-:Y:S01]  /*1570*/  DFMA R24, R12, R24, R34 ;  /* 0x000000180c18722b */ /* 0x001fe20000000022 */
[----:B------:R-:W0:Y:S07]  /*1580*/  LDS.64 R12, [R3+0x780] ;  /* 0x00078000030c7984 */ /* 0x000e2e0000000a00 */
[----:B-1----:R-:W-:-:S08]  /*1590*/  DFMA R14, R28, R14, R24 ;  /* 0x0000000e1c0e722b */ /* 0x002fd00000000018 */
[----:B--2---:R-:W-:-:S08]  /*15a0*/  DFMA R8, R8, R32, R14 ;  /* 0x000000200808722b */ /* 0x004fd0000000000e */
[----:B---3--:R-:W-:-:S08]  /*15b0*/  DFMA R8, R26, R10, R8 ;  /* 0x0000000a1a08722b */ /* 0x008fd00000000008 */
[----:B----4-:R-:W-:-:S08]  /*15c0*/  DFMA R4, R4, R30, R8 ;  /* 0x0000001e0404722b */ /* 0x010fd00000000008 */
[----:B0-----:R-:W-:Y:S01]  /*15d0*/  DFMA R28, R12, R6, R4 ;  /* 0x000000060c1c722b */ /* 0x001fe20000000004 */
[----:B------:R-:W-:Y:S06]  /*15e0*/  BAR.SYNC.DEFER_BLOCKING 0x0 ;  /* 0x0000000000007b1d */ /* 0x000fec0000010000 */
[----:B------:R1:W-:Y:S04]  /*15f0*/  STG.E.64 desc[UR8][R22.64], R28 ;  /* 0x0000001c16007986 */ /* 0x0003e8000c101b08 */
.L_x_2:
[----:B------:R-:W-:Y:S05]  /*1600*/  @P1 EXIT ;  /* 0x000000000000194d */ /* 0x000fea0003800000 */
[----:B------:R-:W2:Y:S01]  /*1610*/  LDC.64 R4, c[0x0][0x380] ;  /* 0x0000e000ff047b82 */ /* 0x000ea20000000a00 */
[C---:B------:R-:W-:Y:S01]  /*1620*/  IMAD R21, R16.reuse, 0x10, R21 ;  /* 0x0000001010157824 */ /* 0x040fe200078e0215 */
[----:B------:R-:W-:-:S06]  /*1630*/  LEA R19, R16, R19, 0x4 ;  /* 0x0000001310137211 */ /* 0x000fcc00078e20ff */
[----:B------:R-:W3:Y:S01]  /*1640*/  LDC.64 R6, c[0x0][0x390] ;  /* 0x0000e400ff067b82 */ /* 0x000ee20000000a00 */
[----:B--2---:R-:W-:-:S05]  /*1650*/  IMAD.WIDE R4, R21, 0x8, R4 ;  /* 0x0000000815047825 */ /* 0x004fca00078e0204 */
[----:B------:R-:W2:Y:S01]  /*1660*/  LDG.E.64 R20, desc[UR8][R4.64] ;  /* 0x0000000804147981 */ /* 0x000ea2000c1e1b00 */
[----:B---3--:R-:W-:-:S05]  /*1670*/  IMAD.WIDE R6, R19, 0x8, R6 ;  /* 0x0000000813067825 */ /* 0x008fca00078e0206 */
[----:B------:R-:W3:Y:S01]  /*1680*/  LDG.E.64 R30, desc[UR8][R6.64] ;  /* 0x00000008061e7981 */ /* 0x000ee2000c1e1b00 */
[----:B------:R-:W4:Y:S01]  /*1690*/  S2UR UR5, SR_CgaCtaId ;  /* 0x00000000000579c3 */ /* 0x000f220000008800 */
[----:B------:R-:W-:Y:S02]  /*16a0*/  UMOV UR4, 0x400 ;  /* 0x0000040000047882 */ /* 0x000fe40000000000 */
[----:B------:R-:W-:Y:S02]  /*16b0*/  UIADD3 UR6, UPT, UPT, UR4, 0x800, URZ ;  /* 0x0000080004067890 */ /* 0x000fe4000fffe0ff */
[----:B----4-:R-:W-:Y:S02]  /*16c0*/  ULEA UR4, UR5, UR4, 0x18 ;  /* 0x0000000405047291 */ /* 0x010fe4000f8ec0ff */
[----:B------:R-:W-:-:S04]  /*16d0*/  ULEA UR6, UR5, UR6, 0x18 ;  /* 0x0000000605067291 */ /* 0x000fc8000f8ec0ff */
[----:B------:R-:W-:Y:S02]  /*16e0*/  LEA R17, R2, UR4, 0x7 ;  /* 0x0000000402117c11 */ /* 0x000fe4000f8e38ff */
[----:B------:R-:W-:-:S03]  /*16f0*/  LEA R3, R0, UR6, 0x3 ;  /* 0x0000000600037c11 */ /* 0x000fc6000f8e18ff */
[----:B------:R-:W-:Y:S01]  /*1700*/  IMAD R37, R0, 0x8, R17 ;  /* 0x0000000800257824 */ /* 0x000fe200078e0211 */
[----:B------:R-:W-:-:S04]  /*1710*/  LEA R2, R2, R3, 0x7 ;  /* 0x0000000302027211 */ /* 0x000fc800078e38ff */
[----:B--2---:R-:W-:Y:S04]  /*1720*/  STS.64 [R37], R20 ;  /* 0x0000001425007388 */ /* 0x004fe80000000a00 */
[----:B---3--:R-:W-:Y:S01]  /*1730*/  STS.64 [R2], R30 ;  /* 0x0000001e02007388 */ /* 0x008fe20000000a00 */
[----:B------:R-:W-:Y:S06]  /*1740*/  BAR.SYNC.DEFER_BLOCKING 0x0 ;  /* 0x0000000000007b1d */ /* 0x000fec0000010000 */
[----:B------:R-:W-:Y:S04]  /*1750*/  LDS.64 R32, [R3] ;  /* 0x0000000003207984 */ /* 0x000fe80000000a00 */
[----:B------:R-:W2:Y:S04]  /*1760*/  LDS.128 R4, [R17] ;  /* 0x0000000011047984 */ /* 0x000ea80000000c00 */
[----:B------:R-:W3:Y:S04]  /*1770*/  LDS.64 R34, [R3+0x80] ;  /* 0x0000800003227984 */ /* 0x000ee80000000a00 */
[----:B------:R-:W-:Y:S04]  /*1780*/  LDS.64 R26, [R3+0x100] ;  /* 0x00010000031a7984 */ /* 0x000fe80000000a00 */
[----:B------:R-:W4:Y:S04]  /*1790*/  LDS.128 R12, [R17+0x10] ;  /* 0x00001000110c7984 */ /* 0x000f280000000c00 */
[----:B------:R-:W5:Y:S04]  /*17a0*/  LDS.64 R18, [R3+0x180] ;  /* 0x0001800003127984 */ /* 0x000f680000000a00 */
[----:B------:R-:W-:Y:S04]  /*17b0*/  LDS.64 R24, [R3+0x200] ;  /* 0x0002000003187984 */ /* 0x000fe80000000a00 */
[----:B------:R-:W5:Y:S04]  /*17c0*/  LDS.128 R8, [R17+0x20] ;  /* 0x0000200011087984 */ /* 0x000f680000000c00 */
[----:B------:R-:W-:Y:S01]  /*17d0*/  LDS.64 R20, [R3+0x300] ;  /* 0x0003000003147984 */ /* 0x000fe20000000a00 */
[----:B--2---:R-:W-:-:S03]  /*17e0*/  DFMA R4, R4, R32, R28 ;  /* 0x000000200404722b */ /* 0x004fc6000000001c */
[----:B01----:R-:W0:Y:S05]  /*17f0*/  LDS.64 R28, [R3+0x280] ;  /* 0x00028000031c7984 */ /* 0x003e2a0000000a00 */
[----:B---3--:R-:W-:Y:S02]  /*1800*/  DFMA R34, R34, R6, R4 ;  /* 0x000000062222722b */ /* 0x008fe40000000004 */
[----:B------:R-:W1:Y:S06]  /*1810*/  LDS.128 R4, [R17+0x30] ;  /* 0x0000300011047984 */ /* 0x000e6c0000000c00 */
[----:B----4-:R-:W-:Y:S01]  /*1820*/  DFMA R12, R12, R26, R34 ;  /* 0x0000001a0c0c722b */ /* 0x010fe20000000022 */
[----:B------:R-:W2:Y:S07]  /*1830*/  LDS.64 R26, [R3+0x380] ;  /* 0x00038000031a7984 */ /* 0x000eae0000000a00 */
[----:B-----5:R-:W-:Y:S01]  /*1840*/  DFMA R30, R18, R14, R12 ;  /* 0x0000000e121e722b */ /* 0x020fe2000000000c */
[----:B------:R-:W-:Y:S04]  /*1850*/  LDS.64 R18, [R3+0x400] ;  /* 0x0004000003127984 */ /* 0x000fe80000000a00 */
[----:B------:R-:W3:Y:S03]  /*1860*/  LDS.128 R12, [R17+0x40] ;  /* 0x00004000110c7984 */ /* 0x000ee60000000c00 */
[----:B------:R-:W-:Y:S01]  /*1870*/  DFMA R8, R8, R24, R30 ;  /* 0x000000180808722b */ /* 0x000fe2000000001e */
        /* <DEDUP_REMOVED lines=22> */
[----:B------:R-:W-:Y:S01]  /*19e0*/  STG.E.64 desc[UR8][R22.64], R4 ;  /* 0x0000000416007986 */ /* 0x000fe2000c101b08 */
[----:B------:R-:W-:Y:S05]  /*19f0*/  EXIT ;  /* 0x000000000000794d */ /* 0x000fea0003800000 */
.L_x_3:
[----:B------:R-:W-:-:S00]  /*1a00*/  BRA `(.L_x_3) ;  /* 0xfffffffc00fc7947 */ /* 0x000fc0000383ffff */
[----:B------:R-:W-:-:S00]  /*1a10*/  NOP ;  /* 0x0000000000007918 */ /* 0x000fc00000000000 */
        /* <DEDUP_REMOVED lines=14> */
.L_x_43:


//--------------------- .text._Z6mxm_1dPdiS_iS_i  --------------------------
	.section	.text._Z6mxm_1dPdiS_iS_i,"ax",@progbits
	.align	128
        .global         _Z6mxm_1dPdiS_iS_i
        .type           _Z6mxm_1dPdiS_iS_i,@function
        .size           _Z6mxm_1dPdiS_iS_i,(.L_x_44 - _Z6mxm_1dPdiS_iS_i)
        .other          _Z6mxm_1dPdiS_iS_i,@"STO_CUDA_ENTRY STV_DEFAULT"
_Z6mxm_1dPdiS_iS_i:
.text._Z6mxm_1dPdiS_iS_i:
[----:B------:R-:W-:Y:S01]  /*0000*/  LDC R1, c[0x0][0x37c] ;  /* 0x0000df00ff017b82 */ /* 0x000fe20000000800 */
[----:B------:R-:W0:Y:S07]  /*0010*/  S2R R5, SR_TID.X ;  /* 0x0000000000057919 */ /* 0x000e2e0000002100 */
[----:B------:R-:W0:Y:S08]  /*0020*/  S2UR UR4, SR_CTAID.X ;  /* 0x00000000000479c3 */ /* 0x000e300000002500 */
[----:B------:R-:W0:Y:S08]  /*0030*/  LDC R0, c[0x0][0x360] ;  /* 0x0000d800ff007b82 */ /* 0x000e300000000800 */
[----:B------:R-:W1:Y:S08]  /*0040*/  LDC R2, c[0x0][0x3a8] ;  /* 0x0000ea00ff027b82 */ /* 0x000e700000000800 */
[----:B------:R-:W2:Y:S01]  /*0050*/  LDC R3, c[0x0][0x388] ;  /* 0x0000e200ff037b82 */ /* 0x000ea20000000800 */
[----:B0-----:R-:W-:Y:S01]  /*0060*/  IMAD R0, R0, UR4, R5 ;  /* 0x0000000400007c24 */ /* 0x001fe2000f8e0205 */
[----:B-1----:R-:W-:-:S04]  /*0070*/  ISETP.GE.AND P0, PT, R2, 0x1, PT ;  /* 0x000000010200780c */ /* 0x002fc80003f06270 */
[----:B--2---:R-:W-:-:S13]  /*0080*/  ISETP.GE.OR P0, PT, R0, R3, !P0 ;  /* 0x000000030000720c */ /* 0x004fda0004706670 */
[----:B------:R-:W-:Y:S05]  /*0090*/  @P0 EXIT ;  /* 0x000000000000094d */ /* 0x000fea0003800000 */
[----:B------:R-:W0:Y:S01]  /*00a0*/  LDCU UR5, c[0x0][0x398] ;  /* 0x00007300ff0577ac */ /* 0x000e220008000800 */
[----:B------:R-:W1:Y:S01]  /*00b0*/  LDCU.64 UR12, c[0x0][0x358] ;  /* 0x00006b00ff0c77ac */ /* 0x000e620008000a00 */
[----:B0-----:R-:W-:-:S09]  /*00c0*/  UISETP.GE.AND UP0, UPT, UR5, 0x1, UPT ;  /* 0x000000010500788c */ /* 0x001fd2000bf06270 */
[----:B-1----:R-:W-:Y:S05]  /*00d0*/  BRA.U !UP0, `(.L_x_4) ;  /* 0x0000000908387547 */ /* 0x002fea000b800000 */
[----:B------:R-:W-:Y:S02]  /*00e0*/  ULOP3.LUT UR10, UR5, 0x7ffffff8, URZ, 0xc0, !UPT ;  /* 0x7ffffff8050a7892 */ /* 0x000fe4000f8ec0ff */
[----:B------:R-:W-:Y:S02]  /*00f0*/  ULOP3.LUT UR5, UR5, 0x7, URZ, 0xc0, !UPT ;  /* 0x0000000705057892 */ /* 0x000fe4000f8ec0ff */
[----:B------:R-:W-:Y:S01]  /*0100*/  UIADD3 UR8, UPT, UPT, -UR10, URZ, URZ ;  /* 0x000000ff0a087290 */ /* 0x000fe2000fffe1ff */
[----:B------:R-:W-:-:S11]  /*0110*/  UMOV UR4, URZ ;  /* 0x000000ff00047c82 */ /* 0x000fd60008000000 */
.L_x_10:
[----:B0-----:R-:W0:Y:S01]  /*0120*/  LDCU UR9, c[0x0][0x398] ;  /* 0x00007300ff0977ac */ /* 0x001e220008000800 */
[----:B------:R-:W-:Y:S01]  /*0130*/  HFMA2 R3, -RZ, RZ, 0, 0 ;  /* 0x00000000ff037431 */ /* 0x000fe200000001ff */
[----:B------:R-:W-:Y:S01]  /*0140*/  CS2R R12, SRZ ;  /* 0x00000000000c7805 */ /* 0x000fe2000001ff00 */
[----:B0-----:R-:W-:Y:S02]  /*0150*/  UISETP.GE.U32.AND UP0, UPT, UR9, 0x8, UPT ;  /* 0x000000080900788c */ /* 0x001fe4000bf06070 */
[----:B------:R-:W-:-:S07]  /*0160*/  UIMAD UR14, UR4, UR9, URZ ;  /* 0x00000009040e72a4 */ /* 0x000fce000f8e02ff */
[----:B------:R-:W-:Y:S05]  /*0170*/  BRA.U !UP0, `(.L_x_5) ;  /* 0x0000000108d07547 */ /* 0x000fea000b800000 */
[----:B------:R-:W0:Y:S01]  /*0180*/  LDCU.64 UR6, c[0x0][0x390] ;  /* 0x00007200ff0677ac */ /* 0x000e220008000a00 */
[----:B------:R-:W-:Y:S02]  /*0190*/  MOV R24, R0 ;  /* 0x0000000000187202 */ /* 0x000fe40000000f00 */
[----:B------:R-:W-:Y:S01]  /*01a0*/  CS2R R12, SRZ ;  /* 0x00000000000c7805 */ /* 0x000fe2000001ff00 */
[----:B0-----:R-:W-:-:S04]  /*01b0*/  UIMAD.WIDE.U32 UR6, UR14, 0x8, UR6 ;  /* 0x000000080e0678a5 */ /* 0x001fc8000f8e0006 */
[----:B------:R-:W-:-:S04]  /*01c0*/  UIADD3 UR11, UP0, UPT, UR6, 0x20, URZ ;  /* 0x00000020060b7890 */ /* 0x000fc8000ff1e0ff */
[----:B------:R-:W-:Y:S02]  /*01d0*/  UIADD3.X UR6, UPT, UPT, URZ, UR7, URZ, UP0, !UPT ;  /* 0x00000007ff067290 */ /* 0x000fe400087fe4ff */
[----:B------:R-:W-:-:S04]  /*01e0*/  MOV R10, UR11 ;  /* 0x0000000b000a7c02 */ /* 0x000fc80008000f00 */
[----:B------:R-:W-:Y:S01]  /*01f0*/  MOV R11, UR6 ;  /* 0x00000006000b7c02 */ /* 0x000fe20008000f00 */
[----:B------:R-:W-:-:S06]  /*0200*/  UMOV UR6, UR8 ;  /* 0x0000000800067c82 */ /* 0x000fcc0008000000 */
.L_x_6:
[----:B------:R-:W0:Y:S01]  /*0210*/  LDC.64 R22, c[0x0][0x380] ;  /* 0x0000e000ff167b82 */ /* 0x000e220000000a00 */
[----:B------:R-:W-:Y:S02]  /*0220*/  MOV R2, R10 ;  /* 0x0000000a00027202 */ /* 0x000fe40000000f00 */
[----:B------:R-:W-:-:S05]  /*0230*/  MOV R3, R11 ;  /* 0x0000000b00037202 */ /* 0x000fca0000000f00 */
[----:B------:R-:W1:Y:S01]  /*0240*/  LDC R25, c[0x0][0x388] ;  /* 0x0000e200ff197b82 */ /* 0x000e620000000800 */
[----:B------:R-:W2:Y:S04]  /*0250*/  LDG.E.64 R6, desc[UR12][R2.64+-0x20] ;  /* 0xffffe00c02067981 */ /* 0x000ea8000c1e1b00 */
[----:B------:R-:W3:Y:S04]  /*0260*/  LDG.E.64 R20, desc[UR12][R2.64+-0x18] ;  /* 0xffffe80c02147981 */ /* 0x000ee8000c1e1b00 */
[----:B------:R-:W4:Y:S04]  /*0270*/  LDG.E.64 R18, desc[UR12][R2.64+-0x10] ;  /* 0xfffff00c02127981 */ /* 0x000f28000c1e1b00 */
[----:B------:R-:W5:Y:S01]  /*0280*/  LDG.E.64 R8, desc[UR12][R2.64+-0x8] ;  /* 0xfffff80c02087981 */ /* 0x000f62000c1e1b00 */
[----:B0-----:R-:W-:-:S05]  /*0290*/  IMAD.WIDE R22, R24, 0x8, R22 ;  /* 0x0000000818167825 */ /* 0x001fca00078e0216 */
[----:B------:R-:W2:Y:S01]  /*02a0*/  LDG.E.64 R14, desc[UR12][R22.64] ;  /* 0x0000000c160e7981 */ /* 0x000ea2000c1e1b00 */
[----:B-1----:R-:W-:-:S05]  /*02b0*/  IMAD.WIDE R26, R25, 0x8, R22 ;  /* 0x00000008191a7825 */ /* 0x002fca00078e0216 */
[----:B------:R0:W3:Y:S02]  /*02c0*/  LDG.E.64 R10, desc[UR12][R26.64] ;  /* 0x0000000c1a0a7981 */ /* 0x0000e4000c1e1b00 */
[----:B0-----:R-:W-:-:S05]  /*02d0*/  IMAD.WIDE R26, R25, 0x8, R26 ;  /* 0x00000008191a7825 */ /* 0x001fca00078e021a */
[----:B------:R-:W4:Y:S01]  /*02e0*/  LDG.E.64 R16, desc[UR12][R26.64] ;  /* 0x0000000c1a107981 */ /* 0x000f22000c1e1b00 */
[----:B------:R-:W-:-:S05]  /*02f0*/  IMAD.WIDE R28, R25, 0x8, R26 ;  /* 0x00000008191c7825 */ /* 0x000fca00078e021a */
[----:B------:R0:W5:Y:S02]  /*0300*/  LDG.E.64 R4, desc[UR12][R28.64] ;  /* 0x0000000c1c047981 */ /* 0x000164000c1e1b00 */
[----:B0-----:R-:W-:-:S04]  /*0310*/  IMAD.WIDE R28, R25, 0x8, R28 ;  /* 0x00000008191c7825 */ /* 0x001fc800078e021c */
[----:B------:R-:W-:-:S04]  /*0320*/  IMAD.WIDE R22, R25, 0x8, R28 ;  /* 0x0000000819167825 */ /* 0x000fc800078e021c */
[----:B------:R-:W-:Y:S01]  /*0330*/  IMAD.WIDE R26, R25, 0x8, R22 ;  /* 0x00000008191a7825 */ /* 0x000fe200078e0216 */
[----:B--2---:R-:W-:Y:S01]  /*0340*/  DFMA R12, R14, R6, R12 ;  /* 0x000000060e0c722b */ /* 0x004fe2000000000c */
[----:B------:R-:W2:Y:S04]  /*0350*/  LDG.E.64 R6, desc[UR12][R2.64] ;  /* 0x0000000c02067981 */ /* 0x000ea8000c1e1b00 */
[----:B------:R-:W2:Y:S03]  /*0360*/  LDG.E.64 R14, desc[UR12][R28.64] ;  /* 0x0000000c1c0e7981 */ /* 0x000ea6000c1e1b00 */
[----:B---3--:R-:W-:Y:S02]  /*0370*/  DFMA R20, R10, R20, R12 ;  /* 0x000000140a14722b */ /* 0x008fe4000000000c */
[----:B------:R-:W3:Y:S04]  /*0380*/  LDG.E.64 R12, desc[UR12][R2.64+0x8] ;  /* 0x0000080c020c7981 */ /* 0x000ee8000c1e1b00 */
[----:B------:R-:W3:Y:S02]  /*0390*/  LDG.E.64 R10, desc[UR12][R22.64] ;  /* 0x0000000c160a7981 */ /* 0x000ee4000c1e1b00 */
[----:B----4-:R-:W-:-:S02]  /*03a0*/  DFMA R20, R16, R18, R20 ;  /* 0x000000121014722b */ /* 0x010fc40000000014 */
[----:B------:R-:W4:Y:S04]  /*03b0*/  LDG.E.64 R18, desc[UR12][R2.64+0x10] ;  /* 0x0000100c02127981 */ /* 0x000f28000c1e1b00 */
[----:B------:R0:W4:Y:S02]  /*03c0*/  LDG.E.64 R16, desc[UR12][R26.64] ;  /* 0x0000000c1a107981 */ /* 0x000124000c1e1b00 */
[----:B-----5:R-:W-:Y:S02]  /*03d0*/  DFMA R20, R4, R8, R20 ;  /* 0x000000080414722b */ /* 0x020fe40000000014 */
[----:B------:R-:W5:Y:S01]  /*03e0*/  LDG.E.64 R4, desc[UR12][R2.64+0x18] ;  /* 0x0000180c02047981 */ /* 0x000f62000c1e1b00 */
[----:B0-----:R-:W-:-:S05]  /*03f0*/  IMAD.WIDE R26, R25, 0x8, R26 ;  /* 0x00000008191a7825 */ /* 0x001fca00078e021a */
[----:B------:R-:W5:Y:S01]  /*0400*/  LDG.E.64 R8, desc[UR12][R26.64] ;  /* 0x0000000c1a087981 */ /* 0x000f62000c1e1b00 */
[----:B------:R-:W-:-:S04]  /*0410*/  UIADD3 UR6, UPT, UPT, UR6, 0x8, URZ ;  /* 0x0000000806067890 */ /* 0x000fc8000fffe0ff */
[----:B------:R-:W-:Y:S01]  /*0420*/  UISETP.NE.AND UP0, UPT, UR6, URZ, UPT ;  /* 0x000000ff0600728c */ /* 0x000fe2000bf05270 */
[----:B------:R-:W-:Y:S01]  /*0430*/  LEA R24, R25, R24, 0x3 ;  /* 0x0000001819187211 */ /* 0x000fe200078e18ff */
[----:B--2---:R-:W-:-:S08]  /*0440*/  DFMA R6, R14, R6, R20 ;  /* 0x000000060e06722b */ /* 0x004fd00000000014 */
[----:B---3--:R-:W-:Y:S01]  /*0450*/  DFMA R6, R10, R12, R6 ;  /* 0x0000000c0a06722b */ /* 0x008fe20000000006 */
[----:B------:R-:W-:-:S07]  /*0460*/  IADD3 R10, P0, PT, R2, 0x40, RZ ;  /* 0x00000040020a7810 */ /* 0x000fce0007f1e0ff */
[----:B----4-:R-:W-:Y:S01]  /*0470*/  DFMA R6, R16, R18, R6 ;  /* 0x000000121006722b */ /* 0x010fe20000000006 */
[----:B------:R-:W-:-:S07]  /*0480*/  IADD3.X R11, PT, PT, RZ, R3, RZ, P0, !PT ;  /* 0x00000003ff0b7210 */ /* 0x000fce00007fe4ff */
[----:B-----5:R-:W-:Y:S01]  /*0490*/  DFMA R12, R8, R4, R6 ;  /* 0x00000004080c722b */ /* 0x020fe20000000006 */
[----:B------:R-:W-:Y:S10]  /*04a0*/  BRA.U UP0, `(.L_x_6) ;  /* 0xfffffffd00587547 */ /* 0x000ff4000b83ffff */
[----:B------:R-:W-:-:S07]  /*04b0*/  MOV R3, UR10 ;  /* 0x0000000a00037c02 */ /* 0x000fce0008000f00 */
.L_x_5:
[----:B------:R-:W-:-:S09]  /*04c0*/  UISETP.NE.AND UP0, UPT, UR5, URZ, UPT ;  /* 0x000000ff0500728c */ /* 0x000fd2000bf05270 */
[----:B------:R-:W-:Y:S05]  /*04d0*/  BRA.U !UP0, `(.L_x_7) ;  /* 0x0000000508107547 */ /* 0x000fea000b800000 */
[----:B------:R-:W-:Y:S02]  /*04e0*/  UIADD3 UR6, UPT, UPT, UR5, -0x1, URZ ;  /* 0xffffffff05067890 */ /* 0x000fe4000fffe0ff */
[----:B------:R-:W-:Y:S02]  /*04f0*/  ULOP3.LUT UP1, UR7, UR9, 0x3, URZ, 0xc0, !UPT ;  /* 0x0000000309077892 */ /* 0x000fe4000f82c0ff */
[----:B------:R-:W-:-:S09]  /*0500*/  UISETP.GE.U32.AND UP0, UPT, UR6, 0x3, UPT ;  /* 0x000000030600788c */ /* 0x000fd2000bf06070 */
[----:B------:R-:W-:Y:S05]  /*0510*/  BRA.U !UP0, `(.L_x_8) ;  /* 0x0000000108707547 */ /* 0x000fea000b800000 */
[----:B------:R-:W0:Y:S01]  /*0520*/  LDC R2, c[0x0][0x388] ;  /* 0x0000e200ff027b82 */ /* 0x000e220000000800 */
[C---:B------:R-:W-:Y:S02]  /*0530*/  IADD3 R11, PT, PT, R3.reuse, UR14, RZ ;  /* 0x0000000e030b7c10 */ /* 0x040fe4000fffe0ff */
[----:B------:R-:W-:-:S05]  /*0540*/  IADD3 R10, P0, PT, R3, UR14, RZ ;  /* 0x0000000e030a7c10 */ /* 0x000fca000ff1e0ff */
[----:B------:R-:W1:Y:S08]  /*0550*/  LDC.64 R6, c[0x0][0x390] ;  /* 0x0000e400ff067b82 */ /* 0x000e700000000a00 */
[----:B------:R-:W2:Y:S08]  /*0560*/  LDC.64 R22, c[0x0][0x380] ;  /* 0x0000e000ff167b82 */ /* 0x000eb00000000a00 */
[----:B------:R-:W3:Y:S01]  /*0570*/  LDC.64 R4, c[0x0][0x390] ;  /* 0x0000e400ff047b82 */ /* 0x000ee20000000a00 */
[----:B0-----:R-:W-:-:S02]  /*0580*/  IMAD R9, R3, R2, R0 ;  /* 0x0000000203097224 */ /* 0x001fc400078e0200 */
[----:B-1----:R-:W-:Y:S01]  /*0590*/  IMAD.WIDE.U32 R6, R11, 0x8, R6 ;  /* 0x000000080b067825 */ /* 0x002fe200078e0006 */
[----:B------:R-:W-:-:S05]  /*05a0*/  IADD3.X R11, PT, PT, RZ, RZ, RZ, P0, !PT ;  /* 0x000000ffff0b7210 */ /* 0x000fca00007fe4ff */
[----:B------:R-:W4:Y:S01]  /*05b0*/  LDG.E.64 R6, desc[UR12][R6.64] ;  /* 0x0000000c06067981 */ /* 0x000f22000c1e1b00 */
[----:B--2---:R-:W-:-:S05]  /*05c0*/  IMAD.WIDE R22, R9, 0x8, R22 ;  /* 0x0000000809167825 */ /* 0x004fca00078e0216 */
[----:B------:R-:W4:Y:S01]  /*05d0*/  LDG.E.64 R8, desc[UR12][R22.64] ;  /* 0x0000000c16087981 */ /* 0x000f22000c1e1b00 */
[----:B---3--:R-:W-:Y:S01]  /*05e0*/  LEA R4, P0, R10, R4, 0x3 ;  /* 0x000000040a047211 */ /* 0x008fe200078018ff */
[----:B------:R-:W-:-:S03]  /*05f0*/  IMAD.WIDE R24, R2, 0x8, R22 ;  /* 0x0000000802187825 */ /* 0x000fc600078e0216 */
[----:B------:R-:W-:Y:S02]  /*0600*/  LEA.HI.X R5, R10, R5, R11, 0x3, P0 ;  /* 0x000000050a057211 */ /* 0x000fe400000f1c0b */
[----:B------:R-:W2:Y:S01]  /*0610*/  LDG.E.64 R10, desc[UR12][R24.64] ;  /* 0x0000000c180a7981 */ /* 0x000ea2000c1e1b00 */
[----:B------:R-:W-:-:S03]  /*0620*/  IMAD.WIDE R26, R2, 0x8, R24 ;  /* 0x00000008021a7825 */ /* 0x000fc600078e0218 */
[----:B------:R-:W2:Y:S04]  /*0630*/  LDG.E.64 R14, desc[UR12][R4.64+0x8] ;  /* 0x0000080c040e7981 */ /* 0x000ea8000c1e1b00 */
[----:B------:R-:W3:Y:S01]  /*0640*/  LDG.E.64 R16, desc[UR12][R4.64+0x10] ;  /* 0x0000100c04107981 */ /* 0x000ee2000c1e1b00 */
[----:B------:R-:W-:-:S03]  /*0650*/  IMAD.WIDE R28, R2, 0x8, R26 ;  /* 0x00000008021c7825 */ /* 0x000fc600078e021a */
[----:B------:R-:W3:Y:S04]  /*0660*/  LDG.E.64 R18, desc[UR12][R26.64] ;  /* 0x0000000c1a127981 */ /* 0x000ee8000c1e1b00 */
[----:B------:R-:W5:Y:S04]  /*0670*/  LDG.E.64 R20, desc[UR12][R4.64+0x18] ;  /* 0x0000180c04147981 */ /* 0x000f68000c1e1b00 */
[----:B------:R-:W5:Y:S01]  /*0680*/  LDG.E.64 R28, desc[UR12][R28.64] ;  /* 0x0000000c1c1c7981 */ /* 0x000f62000c1e1b00 */
[----:B------:R-:W-:Y:S01]  /*0690*/  IADD3 R3, PT, PT, R3, 0x4, RZ ;  /* 0x0000000403037810 */ /* 0x000fe20007ffe0ff */
[----:B----4-:R-:W-:-:S08]  /*06a0*/  DFMA R6, R8, R6, R12 ;  /* 0x000000060806722b */ /* 0x010fd0000000000c */
[----:B--2---:R-:W-:-:S08]  /*06b0*/  DFMA R6, R10, R14, R6 ;  /* 0x0000000e0a06722b */ /* 0x004fd00000000006 */
[----:B---3--:R-:W-:-:S08]  /*06c0*/  DFMA R6, R18, R16, R6 ;  /* 0x000000101206722b */ /* 0x008fd00000000006 */
[----:B-----5:R-:W-:-:S11]  /*06d0*/  DFMA R12, R28, R20, R6 ;  /* 0x000000141c0c722b */ /* 0x020fd60000000006 */
.L_x_8:
[----:B------:R-:W-:Y:S05]  /*06e0*/  BRA.U !UP1, `(.L_x_7) ;  /* 0x00000001098c7547 */ /* 0x000fea000b800000 */
[----:B------:R-:W-:Y:S02]  /*06f0*/  UISETP.NE.AND UP0, UPT, UR7, 0x1, UPT ;  /* 0x000000010700788c */ /* 0x000fe4000bf05270 */
[----:B------:R-:W-:-:S04]  /*0700*/  ULOP3.LUT UR6, UR9, 0x1, URZ, 0xc0, !UPT ;  /* 0x0000000109067892 */ /* 0x000fc8000f8ec0ff */
[----:B------:R-:W-:-:S03]  /*0710*/  UISETP.NE.U32.AND UP1, UPT, UR6, 0x1, UPT ;  /* 0x000000010600788c */ /* 0x000fc6000bf25070 */
[----:B------:R-:W-:Y:S08]  /*0720*/  BRA.U !UP0, `(.L_x_9) ;  /* 0x0000000108507547 */ /* 0x000ff0000b800000 */
[----:B------:R-:W0:Y:S01]  /*0730*/  LDC R17, c[0x0][0x388] ;  /* 0x0000e200ff117b82 */ /* 0x000e220000000800 */
[C---:B------:R-:W-:Y:S02]  /*0740*/  IADD3 R11, PT, PT, R3.reuse, UR14, RZ ;  /* 0x0000000e030b7c10 */ /* 0x040fe4000fffe0ff */
[----:B------:R-:W-:-:S05]  /*0750*/  IADD3 R2, P0, PT, R3, UR14, RZ ;  /* 0x0000000e03027c10 */ /* 0x000fca000ff1e0ff */
[----:B------:R-:W1:Y:S08]  /*0760*/  LDC.64 R8, c[0x0][0x390] ;  /* 0x0000e400ff087b82 */ /* 0x000e700000000a00 */
[----:B------:R-:W2:Y:S08]  /*0770*/  LDC.64 R6, c[0x0][0x380] ;  /* 0x0000e000ff067b82 */ /* 0x000eb00000000a00 */
[----:B------:R-:W3:Y:S01]  /*0780*/  LDC.64 R4, c[0x0][0x390] ;  /* 0x0000e400ff047b82 */ /* 0x000ee20000000a00 */
[----:B0-----:R-:W-:-:S02]  /*0790*/  IMAD R15, R3, R17, R0 ;  /* 0x00000011030f7224 */ /* 0x001fc400078e0200 */
[----:B-1----:R-:W-:-:S06]  /*07a0*/  IMAD.WIDE.U32 R10, R11, 0x8, R8 ;  /* 0x000000080b0a7825 */ /* 0x002fcc00078e0008 */
[----:B------:R-:W4:Y:S01]  /*07b0*/  LDG.E.64 R10, desc[UR12][R10.64] ;  /* 0x0000000c0a0a7981 */ /* 0x000f22000c1e1b00 */
[----:B--2---:R-:W-:Y:S01]  /*07c0*/  IMAD.WIDE R6, R15, 0x8, R6 ;  /* 0x000000080f067825 */ /* 0x004fe200078e0206 */
[----:B------:R-:W-:-:S04]  /*07d0*/  IADD3.X R15, PT, PT, RZ, RZ, RZ, P0, !PT ;  /* 0x000000ffff0f7210 */ /* 0x000fc800007fe4ff */
[----:B------:R-:W4:Y:S01]  /*07e0*/  LDG.E.64 R8, desc[UR12][R6.64] ;  /* 0x0000000c06087981 */ /* 0x000f22000c1e1b00 */
[----:B---3--:R-:W-:-:S04]  /*07f0*/  LEA R14, P0, R2, R4, 0x3 ;  /* 0x00000004020e7211 */ /* 0x008fc800078018ff */
[----:B------:R-:W-:Y:S01]  /*0800*/  LEA.HI.X R15, R2, R5, R15, 0x3, P0 ;  /* 0x00000005020f7211 */ /* 0x000fe200000f1c0f */
[----:B------:R-:W-:-:S05]  /*0810*/  IMAD.WIDE R4, R17, 0x8, R6 ;  /* 0x0000000811047825 */ /* 0x000fca00078e0206 */
[----:B------:R-:W2:Y:S04]  /*0820*/  LDG.E.64 R14, desc[UR12][R14.64+0x8] ;  /* 0x0000080c0e0e7981 */ /* 0x000ea8000c1e1b00 */
[----:B------:R-:W2:Y:S01]  /*0830*/  LDG.E.64 R4, desc[UR12][R4.64] ;  /* 0x0000000c04047981 */ /* 0x000ea2000c1e1b00 */
[----:B------:R-:W-:Y:S01]  /*0840*/  IADD3 R3, PT, PT, R3, 0x2, RZ ;  /* 0x0000000203037810 */ /* 0x000fe20007ffe0ff */
[----:B----4-:R-:W-:-:S08]  /*0850*/  DFMA R8, R8, R10, R12 ;  /* 0x0000000a0808722b */ /* 0x010fd0000000000c */
[----:B--2---:R-:W-:-:S11]  /*0860*/  DFMA R12, R4, R14, R8 ;  /* 0x0000000e040c722b */ /* 0x004fd60000000008 */
.L_x_9:
[----:B------:R-:W-:Y:S05]  /*0870*/  BRA.U UP1, `(.L_x_7) ;  /* 0x0000000101287547 */ /* 0x000fea000b800000 */
[----:B------:R-:W0:Y:S01]  /*0880*/  LDC.64 R4, c[0x0][0x390] ;  /* 0x0000e400ff047b82 */ /* 0x000e220000000a00 */
[----:B------:R-:W1:Y:S01]  /*0890*/  LDCU UR6, c[0x0][0x388] ;  /* 0x00007100ff0677ac */ /* 0x000e620008000800 */
[----:B------:R-:W-:-:S06]  /*08a0*/  IADD3 R9, PT, PT, R3, UR14, RZ ;  /* 0x0000000e03097c10 */ /* 0x000fcc000fffe0ff */
[----:B------:R-:W2:Y:S01]  /*08b0*/  LDC.64 R6, c[0x0][0x380] ;  /* 0x0000e000ff067b82 */ /* 0x000ea20000000a00 */
[----:B-1----:R-:W-:Y:S02]  /*08c0*/  IMAD R3, R3, UR6, R0 ;  /* 0x0000000603037c24 */ /* 0x002fe4000f8e0200 */
[----:B0-----:R-:W-:-:S06]  /*08d0*/  IMAD.WIDE.U32 R4, R9, 0x8, R4 ;  /* 0x0000000809047825 */ /* 0x001fcc00078e0004 */
[----:B------:R-:W3:Y:S01]  /*08e0*/  LDG.E.64 R4, desc[UR12][R4.64] ;  /* 0x0000000c04047981 */ /* 0x000ee2000c1e1b00 */
[----:B--2---:R-:W-:-:S06]  /*08f0*/  IMAD.WIDE R2, R3, 0x8, R6 ;  /* 0x0000000803027825 */ /* 0x004fcc00078e0206 */
[----:B------:R-:W3:Y:S02]  /*0900*/  LDG.E.64 R2, desc[UR12][R2.64] ;  /* 0x0000000c02027981 */ /* 0x000ee4000c1e1b00 */
[----:B---3--:R-:W-:-:S11]  /*0910*/  DFMA R12, R2, R4, R12 ;  /* 0x00000004020c722b */ /* 0x008fd6000000000c */
.L_x_7:
[----:B------:R-:W0:Y:S08]  /*0920*/  LDC R5, c[0x0][0x388] ;  /* 0x0000e200ff057b82 */ /* 0x000e300000000800 */
[----:B------:R-:W1:Y:S08]  /*0930*/  LDC R4, c[0x0][0x3a8] ;  /* 0x0000ea00ff047b82 */ /* 0x000e700000000800 */
[----:B------:R-:W2:Y:S01]  /*0940*/  LDC.64 R2, c[0x0][0x3a0] ;  /* 0x0000e800ff027b82 */ /* 0x000ea20000000a00 */
[----:B0-----:R-:W-:Y:S01]  /*0950*/  IMAD R5, R5, UR4, R0 ;  /* 0x0000000405057c24 */ /* 0x001fe2000f8e0200 */
[----:B------:R-:W-:-:S06]  /*0960*/  UIADD3 UR4, UPT, UPT, UR4, 0x1, URZ ;  /* 0x0000000104047890 */ /* 0x000fcc000fffe0ff */
[----:B-1----:R-:W-:Y:S01]  /*0970*/  ISETP.NE.AND P0, PT, R4, UR4, PT ;  /* 0x0000000404007c0c */ /* 0x002fe2000bf05270 */
[----:B--2---:R-:W-:-:S05]  /*0980*/  IMAD.WIDE R2, R5, 0x8, R2 ;  /* 0x0000000805027825 */ /* 0x004fca00078e0202 */
[----:B------:R0:W-:Y:S07]  /*0990*/  STG.E.64 desc[UR12][R2.64], R12 ;  /* 0x0000000c02007986 */ /* 0x0001ee000c101b0c */
[----:B------:R-:W-:Y:S05]  /*09a0*/  @!P0 EXIT ;  /* 0x000000000000894d */ /* 0x000fea0003800000 */
[----:B------:R-:W-:Y:S05]  /*09b0*/  BRA `(.L_x_10) ;  /* 0xfffffff400d87947 */ /* 0x000fea000383ffff */
.L_x_4:
[C---:B------:R-:W-:Y:S02]  /*09c0*/  ISETP.GE.U32.AND P1, PT, R2.reuse, 0x8, PT ;  /* 0x000000080200780c */ /* 0x040fe40003f26070 */
[----:B------:R-:W-:Y:S02]  /*09d0*/  LOP3.LUT R5, R2, 0x7, RZ, 0xc0, !PT ;  /* 0x0000000702057812 */ /* 0x000fe400078ec0ff */
[----:B------:R-:W-:Y:S02]  /*09e0*/  MOV R4, RZ ;  /* 0x000000ff00047202 */ /* 0x000fe40000000f00 */
[----:B------:R-:W-:-:S07]  /*09f0*/  ISETP.NE.AND P0, PT, R5, RZ, PT ;  /* 0x000000ff0500720c */ /* 0x000fce0003f05270 */
[----:B------:R-:W-:Y:S06]  /*0a00*/  @!P1 BRA `(.L_x_11) ;  /* 0x00000000005c9947 */ /* 0x000fec0003800000 */
[----:B------:R-:W0:Y:S01]  /*0a10*/  LDC.64 R6, c[0x0][0x3a0] ;  /* 0x0000e800ff067b82 */ /* 0x000e220000000a00 */
[----:B------:R-:W-:Y:S01]  /*0a20*/  LOP3.LUT R4, R2, 0x7ffffff8, RZ, 0xc0, !PT ;  /* 0x7ffffff802047812 */ /* 0x000fe200078ec0ff */
[----:B------:R-:W-:-:S06]  /*0a30*/  UMOV UR4, URZ ;  /* 0x000000ff00047c82 */ /* 0x000fcc0008000000 */
.L_x_12:
[----:B-1----:R-:W-:Y:S01]  /*0a40*/  IMAD R9, R3, UR4, R0 ;  /* 0x0000000403097c24 */ /* 0x002fe2000f8e0200 */
[----:B------:R-:W-:-:S03]  /*0a50*/  UIADD3 UR4, UPT, UPT, UR4, 0x8, URZ ;  /* 0x0000000804047890 */ /* 0x000fc6000fffe0ff */
[----:B0-----:R-:W-:-:S03]  /*0a60*/  IMAD.WIDE R8, R9, 0x8, R6 ;  /* 0x0000000809087825 */ /* 0x001fc600078e0206 */
[----:B------:R-:W-:Y:S02]  /*0a70*/  ISETP.NE.AND P1, PT, R4, UR4, PT ;  /* 0x0000000404007c0c */ /* 0x000fe4000bf25270 */
[----:B------:R1:W-:Y:S01]  /*0a80*/  STG.E.64 desc[UR12][R8.64], RZ ;  /* 0x000000ff08007986 */ /* 0x0003e2000c101b0c */
[----:B------:R-:W-:-:S05]  /*0a90*/  IMAD.WIDE R10, R3, 0x8, R8 ;  /* 0x00000008030a7825 */ /* 0x000fca00078e0208 */
        /* <DEDUP_REMOVED lines=13> */
[----:B------:R-:W-:Y:S05]  /*0b70*/  @P1 BRA `(.L_x_12) ;  /* 0xfffffffc00b01947 */ /* 0x000fea000383ffff */
.L_x_11:
[----:B------:R-:W-:Y:S05]  /*0b80*/  @!P0 EXIT ;  /* 0x000000000000894d */ /* 0x000fea0003800000 */
[----:B------:R-:W-:Y:S02]  /*0b90*/  ISETP.GE.U32.AND P0, PT, R5, 0x4, PT ;  /* 0x000000040500780c */ /* 0x000fe40003f06070 */
[----:B-1----:R-:W-:-:S04]  /*0ba0*/  LOP3.LUT R14, R2, 0x3, RZ, 0xc0, !PT ;  /* 0x00000003020e7812 */ /* 0x002fc800078ec0ff */
[----:B------:R-:W-:-:S07]  /*0bb0*/  ISETP.NE.AND P1, PT, R14, RZ, PT ;  /* 0x000000ff0e00720c */ /* 0x000fce0003f25270 */
[----:B------:R-:W-:Y:S06]  /*0bc0*/  @!P0 BRA `(.L_x_13) ;  /* 0x00000000002c8947 */ /* 0x000fec0003800000 */
[----:B------:R-:W0:Y:S01]  /*0bd0*/  LDC.64 R6, c[0x0][0x3a0] ;  /* 0x0000e800ff067b82 */ /* 0x000e220000000a00 */
[C---:B------:R-:W-:Y:S01]  /*0be0*/  IMAD R5, R4.reuse, R3, R0 ;  /* 0x0000000304057224 */ /* 0x040fe200078e0200 */
[----:B------:R-:W-:-:S03]  /*0bf0*/  IADD3 R4, PT, PT, R4, 0x4, RZ ;  /* 0x0000000404047810 */ /* 0x000fc60007ffe0ff */
[----:B0-----:R-:W-:-:S05]  /*0c00*/  IMAD.WIDE R6, R5, 0x8, R6 ;  /* 0x0000000805067825 */ /* 0x001fca00078e0206 */
[----:B------:R0:W-:Y:S01]  /*0c10*/  STG.E.64 desc[UR12][R6.64], RZ ;  /* 0x000000ff06007986 */ /* 0x0001e2000c101b0c */
[----:B------:R-:W-:-:S05]  /*0c20*/  IMAD.WIDE R8, R3, 0x8, R6 ;  /* 0x0000000803087825 */ /* 0x000fca00078e0206 */
[----:B------:R0:W-:Y:S01]  /*0c30*/  STG.E.64 desc[UR12][R8.64], RZ ;  /* 0x000000ff08007986 */ /* 0x0001e2000c101b0c */
[----:B------:R-:W-:-:S05]  /*0c40*/  IMAD.WIDE R10, R3, 0x8, R8 ;  /* 0x00000008030a7825 */ /* 0x000fca00078e0208 */
[----:B------:R0:W-:Y:S01]  /*0c50*/  STG.E.64 desc[UR12][R10.64], RZ ;  /* 0x000000ff0a007986 */ /* 0x0001e2000c101b0c */
[----:B------:R-:W-:-:S05]  /*0c60*/  IMAD.WIDE R12, R3, 0x8, R10 ;  /* 0x00000008030c7825 */ /* 0x000fca00078e020a */
[----:B------:R0:W-:Y:S02]  /*0c70*/  STG.E.64 desc[UR12][R12.64], RZ ;  /* 0x000000ff0c007986 */ /* 0x0001e4000c101b0c */
.L_x_13:
[----:B------:R-:W-:Y:S05]  /*0c80*/  @!P1 EXIT ;  /* 0x000000000000994d */ /* 0x000fea0003800000 */
[----:B------:R-:W-:Y:S02]  /*0c90*/  ISETP.NE.AND P0, PT, R14, 0x1, PT ;  /* 0x000000010e00780c */ /* 0x000fe40003f05270 */
[----:B------:R-:W-:-:S04]  /*0ca0*/  LOP3.LUT R2, R2, 0x1, RZ, 0xc0, !PT ;  /* 0x0000000102027812 */ /* 0x000fc800078ec0ff */
[----:B------:R-:W-:-:S07]  /*0cb0*/  ISETP.NE.U32.AND P1, PT, R2, 0x1, PT ;  /* 0x000000010200780c */ /* 0x000fce0003f25070 */
[----:B------:R-:W-:Y:S06]  /*0cc0*/  @!P0 BRA `(.L_x_14) ;  /* 0x00000000001c8947 */ /* 0x000fec0003800000 */
[----:B0-----:R-:W0:Y:S01]  /*0cd0*/  LDC.64 R6, c[0x0][0x3a0] ;  /* 0x0000e800ff067b82 */ /* 0x001e220000000a00 */
[C---:B------:R-:W-:Y:S01]  /*0ce0*/  IMAD R5, R4.reuse, R3, R0 ;  /* 0x0000000304057224 */ /* 0x040fe200078e0200 */
[----:B------:R-:W-:-:S03]  /*0cf0*/  IADD3 R4, PT, PT, R4, 0x2, RZ ;  /* 0x0000000204047810 */ /* 0x000fc60007ffe0ff */
[----:B0-----:R-:W-:-:S05]  /*0d00*/  IMAD.WIDE R6, R5, 0x8, R6 ;  /* 0x0000000805067825 */ /* 0x001fca00078e0206 */
[----:B------:R1:W-:Y:S01]  /*0d10*/  STG.E.64 desc[UR12][R6.64], RZ ;  /* 0x000000ff06007986 */ /* 0x0003e2000c101b0c */
[----:B------:R-:W-:-:S05]  /*0d20*/  IMAD.WIDE R8, R3, 0x8, R6 ;  /* 0x0000000803087825 */ /* 0x000fca00078e0206 */
[----:B------:R1:W-:Y:S02]  /*0d30*/  STG.E.64 desc[UR12][R8.64], RZ ;  /* 0x000000ff08007986 */ /* 0x0003e4000c101b0c */
.L_x_14:
[----:B------:R-:W-:Y:S05]  /*0d40*/  @P1 EXIT ;  /* 0x000000000000194d */ /* 0x000fea0003800000 */
[----:B01----:R-:W0:Y:S01]  /*0d50*/  LDC.64 R6, c[0x0][0x3a0] ;  /* 0x0000e800ff067b82 */ /* 0x003e220000000a00 */
[----:B------:R-:W-:-:S04]  /*0d60*/  IMAD R3, R4, R3, R0 ;  /* 0x0000000304037224 */ /* 0x000fc800078e0200 */
[----:B0-----:R-:W-:-:S05]  /*0d70*/  IMAD.WIDE R2, R3, 0x8, R6 ;  /* 0x0000000803027825 */ /* 0x001fca00078e0206 */
[----:B------:R-:W-:Y:S01]  /*0d80*/  STG.E.64 desc[UR12][R2.64], RZ ;  /* 0x000000ff02007986 */ /* 0x000fe2000c101b0c */
[----:B------:R-:W-:Y:S05]  /*0d90*/  EXIT ;  /* 0x000000000000794d */ /* 0x000fea0003800000 */
.L_x_15:
        /* <DEDUP_REMOVED lines=14> */
.L_x_44:


//--------------------- .text._Z11mxm_vanillaPKdiS0_iPdiii --------------------------
	.section	.text._Z11mxm_vanillaPKdiS0_iPdiii,"ax",@progbits
	.align	128
        .global         _Z11mxm_vanillaPKdiS0_iPdiii
        .type           _Z11mxm_vanillaPKdiS0_iPdiii,@function
        .size           _Z11mxm_vanillaPKdiS0_iPdiii,(.L_x_45 - _Z11mxm_vanillaPKdiS0_iPdiii)
        .other          _Z11mxm_vanillaPKdiS0_iPdiii,@"STO_CUDA_ENTRY STV_DEFAULT"
_Z11mxm_vanillaPKdiS0_iPdiii:
.text._Z11mxm_vanillaPKdiS0_iPdiii:
[----:B------:R-:W-:Y:S01]  /*0000*/  LDC R1, c[0x0][0x37c] ;  /* 0x0000df00ff017b82 */ /* 0x000fe20000000800 */
[----:B------:R-:W0:Y:S07]  /*0010*/  S2R R2, SR_TID.X ;  /* 0x0000000000027919 */ /* 0x000e2e0000002100 */
[----:B------:R-:W1:Y:S01]  /*0020*/  LDC R0, c[0x0][0x364] ;  /* 0x0000d900ff007b82 */ /* 0x000e620000000800 */
[----:B------:R-:W2:Y:S01]  /*0030*/  LDCU UR6, c[0x0][0x3a8] ;  /* 0x00007500ff0677ac */ /* 0x000ea20008000800 */
[----:B------:R-:W1:Y:S06]  /*0040*/  S2R R3, SR_TID.Y ;  /* 0x0000000000037919 */ /* 0x000e6c0000002200 */
[----:B------:R-:W0:Y:S08]  /*0050*/  S2UR UR5, SR_CTAID.X ;  /* 0x00000000000579c3 */ /* 0x000e300000002500 */
[----:B------:R-:W0:Y:S08]  /*0060*/  LDC R7, c[0x0][0x360] ;  /* 0x0000d800ff077b82 */ /* 0x000e300000000800 */
[----:B------:R-:W1:Y:S08]  /*0070*/  S2UR UR4, SR_CTAID.Y ;  /* 0x00000000000479c3 */ /* 0x000e700000002600 */
[----:B------:R-:W3:Y:S01]  /*0080*/  LDC R9, c[0x0][0x388] ;  /* 0x0000e200ff097b82 */ /* 0x000ee20000000800 */
[----:B0-----:R-:W-:-:S05]  /*0090*/  IMAD R7, R7, UR5, R2 ;  /* 0x0000000507077c24 */ /* 0x001fca000f8e0202 */
[----:B--2---:R-:W-:Y:S01]  /*00a0*/  ISETP.GE.AND P0, PT, R7, UR6, PT ;  /* 0x0000000607007c0c */ /* 0x004fe2000bf06270 */
[----:B-1----:R-:W-:-:S05]  /*00b0*/  IMAD R0, R0, UR4, R3 ;  /* 0x0000000400007c24 */ /* 0x002fca000f8e0203 */
[----:B---3--:R-:W-:-:S13]  /*00c0*/  ISETP.GE.OR P0, PT, R0, R9, P0 ;  /* 0x000000090000720c */ /* 0x008fda0000706670 */
[----:B------:R-:W-:Y:S05]  /*00d0*/  @P0 EXIT ;  /* 0x000000000000094d */ /* 0x000fea0003800000 */
[----:B------:R-:W0:Y:S01]  /*00e0*/  LDC R6, c[0x0][0x3b0] ;  /* 0x0000ec00ff067b82 */ /* 0x000e220000000800 */
[----:B------:R-:W1:Y:S07]  /*00f0*/  LDCU.64 UR8, c[0x0][0x358] ;  /* 0x00006b00ff0877ac */ /* 0x000e6e0008000a00 */
[----:B------:R-:W2:Y:S01]  /*0100*/  LDC R22, c[0x0][0x398] ;  /* 0x0000e600ff167b82 */ /* 0x000ea20000000800 */
[C---:B0-----:R-:W-:Y:S02]  /*0110*/  ISETP.GE.AND P1, PT, R6.reuse, 0x8, PT ;  /* 0x000000080600780c */ /* 0x041fe40003f26270 */
[----:B------:R-:W-:-:S02]  /*0120*/  SHF.L.U32 R2, R6, 0x1d, RZ ;  /* 0x0000001d06027819 */ /* 0x000fc400000006ff */
[----:B------:R-:W-:Y:S02]  /*0130*/  LOP3.LUT R3, R6, 0x1, RZ, 0xc0, !PT ;  /* 0x0000000106037812 */ /* 0x000fe400078ec0ff */
[----:B------:R-:W-:Y:S02]  /*0140*/  SHF.R.S32.HI R2, RZ, 0x1f, R2 ;  /* 0x0000001fff027819 */ /* 0x000fe40000011402 */
[----:B------:R-:W-:Y:S02]  /*0150*/  ISETP.NE.U32.AND P0, PT, R3, 0x1, PT ;  /* 0x000000010300780c */ /* 0x000fe40003f05070 */
[----:B------:R-:W-:Y:S02]  /*0160*/  LOP3.LUT R2, R2, R9, RZ, 0xc0, !PT ;  /* 0x0000000902027212 */ /* 0x000fe400078ec0ff */
[----:B------:R-:W-:-:S03]  /*0170*/  SEL R3, R9, RZ, !P0 ;  /* 0x000000ff09037207 */ /* 0x000fc60004000000 */
[----:B------:R-:W-:Y:S02]  /*0180*/  IMAD R2, R2, UR6, RZ ;  /* 0x0000000602027c24 */ /* 0x000fe4000f8e02ff */
[----:B--2---:R-:W-:Y:S01]  /*0190*/  IMAD R3, R3, R22, RZ ;  /* 0x0000001603037224 */ /* 0x004fe200078e02ff */
[----:B-1----:R-:W-:Y:S06]  /*01a0*/  @!P1 BRA `(.L_x_16) ;  /* 0x0000000c00449947 */ /* 0x002fec0003800000 */
[----:B------:R-:W0:Y:S02]  /*01b0*/  LDC R4, c[0x0][0x3ac] ;  /* 0x0000eb00ff047b82 */ /* 0x000e240000000800 */
[----:B0-----:R-:W-:-:S13]  /*01c0*/  ISETP.GE.AND P0, PT, R4, 0x1, PT ;  /* 0x000000010400780c */ /* 0x001fda0003f06270 */
[----:B------:R-:W-:Y:S05]  /*01d0*/  @!P0 EXIT ;  /* 0x000000000000894d */ /* 0x000fea0003800000 */
[C---:B------:R-:W-:Y:S01]  /*01e0*/  ISETP.GE.AND P0, PT, R22.reuse, 0x1, PT ;  /* 0x000000011600780c */ /* 0x040fe20003f06270 */
[----:B------:R-:W-:Y:S01]  /*01f0*/  IMAD R5, R22, UR6, RZ ;  /* 0x0000000616057c24 */ /* 0x000fe2000f8e02ff */
[----:B------:R-:W-:-:S04]  /*0200*/  SHF.L.U32 R4, R6, 0x1c, RZ ;  /* 0x0000001c06047819 */ /* 0x000fc800000006ff */
[----:B------:R-:W-:-:S04]  /*0210*/  SHF.R.S32.HI R4, RZ, 0x1f, R4 ;  /* 0x0000001fff047819 */ /* 0x000fc80000011404 */
[----:B------:R-:W-:-:S05]  /*0220*/  LOP3.LUT R4, R4, R9, RZ, 0xc0, !PT ;  /* 0x0000000904047212 */ /* 0x000fca00078ec0ff */
[----:B------:R-:W-:Y:S01]  /*0230*/  IMAD R5, R4, R5, RZ ;  /* 0x0000000504057224 */ /* 0x000fe200078e02ff */
[----:B------:R-:W-:Y:S06]  /*0240*/  @!P0 BRA `(.L_x_17) ;  /* 0x0000000800008947 */ /* 0x000fec0003800000 */
[----:B------:R-:W-:Y:S01]  /*0250*/  LOP3.LUT R4, R22, 0x7, RZ, 0xc0, !PT ;  /* 0x0000000716047812 */ /* 0x000fe200078ec0ff */
[----:B------:R-:W-:-:S03]  /*0260*/  UMOV UR4, URZ ;  /* 0x000000ff00047c82 */ /* 0x000fc60008000000 */
[----:B------:R-:W-:-:S04]  /*0270*/  IADD3 R6, PT, PT, R4, -0x1, RZ ;  /* 0xffffffff04067810 */ /* 0x000fc80007ffe0ff */
[----:B------:R-:W-:Y:S02]  /*0280*/  ISETP.GE.U32.AND P0, PT, R6, 0x3, PT ;  /* 0x000000030600780c */ /* 0x000fe40003f06070 */
[C---:B------:R-:W-:Y:S02]  /*0290*/  LOP3.LUT R6, R22.reuse, 0x3, RZ, 0xc0, !PT ;  /* 0x0000000316067812 */ /* 0x040fe400078ec0ff */
[----:B------:R-:W-:-:S09]  /*02a0*/  LOP3.LUT R22, R22, 0x7ffffff8, RZ, 0xc0, !PT ;  /* 0x7ffffff816167812 */ /* 0x000fd200078ec0ff */
.L_x_23:
[----:B------:R-:W0:Y:S01]  /*02b0*/  LDCU UR5, c[0x0][0x388] ;  /* 0x00007100ff0577ac */ /* 0x000e220008000800 */
[----:B------:R-:W-:-:S04]  /*02c0*/  IMAD R24, R5, UR4, R0 ;  /* 0x0000000405187c24 */ /* 0x000fc8000f8e0200 */
[----:B0-----:R-:W-:Y:S01]  /*02d0*/  IMAD R23, R7, UR5, R24 ;  /* 0x0000000507177c24 */ /* 0x001fe2000f8e0218 */
[----:B------:R-:W-:-:S06]  /*02e0*/  UMOV UR5, URZ ;  /* 0x000000ff00057c82 */ /* 0x000fcc0008000000 */
.L_x_22:
[----:B0-----:R-:W0:Y:S01]  /*02f0*/  LDC R28, c[0x0][0x398] ;  /* 0x0000e600ff1c7b82 */ /* 0x001e220000000800 */
[----:B------:R-:W-:Y:S02]  /*0300*/  IMAD R25, R3, UR5, R24 ;  /* 0x0000000503197c24 */ /* 0x000fe4000f8e0218 */
[----:B------:R-:W-:Y:S01]  /*0310*/  HFMA2 R26, -RZ, RZ, 0, 0 ;  /* 0x00000000ff1a7431 */ /* 0x000fe200000001ff */
[----:B------:R-:W-:Y:S02]  /*0320*/  CS2R R16, SRZ ;  /* 0x0000000000107805 */ /* 0x000fe4000001ff00 */
[----:B0-----:R-:W-:-:S13]  /*0330*/  ISETP.GE.U32.AND P1, PT, R28, 0x8, PT ;  /* 0x000000081c00780c */ /* 0x001fda0003f26070 */
[----:B------:R-:W-:Y:S05]  /*0340*/  @!P1 BRA `(.L_x_18) ;  /* 0x0000000000b09947 */ /* 0x000fea0003800000 */
[----:B------:R-:W-:Y:S01]  /*0350*/  CS2R R16, SRZ ;  /* 0x0000000000107805 */ /* 0x000fe2000001ff00 */
[----:B------:R-:W-:-:S06]  /*0360*/  UMOV UR6, URZ ;  /* 0x000000ff00067c82 */ /* 0x000fcc0008000000 */
.L_x_19:
[----:B------:R-:W0:Y:S01]  /*0370*/  LDC R29, c[0x0][0x388] ;  /* 0x0000e200ff1d7b82 */ /* 0x000e220000000800 */
[----:B------:R-:W-:-:S07]  /*0380*/  IMAD R13, R7, R28, UR6 ;  /* 0x00000006070d7e24 */ /* 0x000fce000f8e021c */
[----:B------:R-:W1:Y:S08]  /*0390*/  LDC.64 R8, c[0x0][0x390] ;  /* 0x0000e400ff087b82 */ /* 0x000e700000000a00 */
[----:B------:R-:W2:Y:S01]  /*03a0*/  LDC.64 R26, c[0x0][0x380] ;  /* 0x0000e000ff1a7b82 */ /* 0x000ea20000000a00 */
[----:B0-----:R-:W-:Y:S02]  /*03b0*/  IMAD R11, R29, UR6, R25 ;  /* 0x000000061d0b7c24 */ /* 0x001fe4000f8e0219 */
[----:B-1----:R-:W-:-:S05]  /*03c0*/  IMAD.WIDE R8, R13, 0x8, R8 ;  /* 0x000000080d087825 */ /* 0x002fca00078e0208 */
[----:B------:R-:W3:Y:S01]  /*03d0*/  LDG.E.64.CONSTANT R12, desc[UR8][R8.64] ;  /* 0x00000008080c7981 */ /* 0x000ee2000c1e9b00 */
[----:B--2---:R-:W-:-:S03]  /*03e0*/  IMAD.WIDE R26, R11, 0x8, R26 ;  /* 0x000000080b1a7825 */ /* 0x004fc600078e021a */
[----:B------:R-:W2:Y:S04]  /*03f0*/  LDG.E.64.CONSTANT R18, desc[UR8][R8.64+0x8] ;  /* 0x0000080808127981 */ /* 0x000ea8000c1e9b00 */
[----:B------:R-:W3:Y:S01]  /*0400*/  LDG.E.64.CONSTANT R14, desc[UR8][R26.64] ;  /* 0x000000081a0e7981 */ /* 0x000ee2000c1e9b00 */
[----:B------:R-:W-:-:S05]  /*0410*/  IMAD.WIDE R20, R29, 0x8, R26 ;  /* 0x000000081d147825 */ /* 0x000fca00078e021a */
[----:B------:R0:W2:Y:S02]  /*0420*/  LDG.E.64.CONSTANT R10, desc[UR8][R20.64] ;  /* 0x00000008140a7981 */ /* 0x0000a4000c1e9b00 */
[----:B0-----:R-:W-:-:S04]  /*0430*/  IMAD.WIDE R20, R29, 0x8, R20 ;  /* 0x000000081d147825 */ /* 0x001fc800078e0214 */
[C---:B------:R-:W-:Y:S01]  /*0440*/  IMAD.WIDE R26, R29.reuse, 0x8, R20 ;  /* 0x000000081d1a7825 */ /* 0x040fe200078e0214 */
[----:B---3--:R-:W-:Y:S01]  /*0450*/  DFMA R12, R14, R12, R16 ;  /* 0x0000000c0e0c722b */ /* 0x008fe20000000010 */
[----:B------:R-:W3:Y:S04]  /*0460*/  LDG.E.64.CONSTANT R14, desc[UR8][R8.64+0x10] ;  /* 0x00001008080e7981 */ /* 0x000ee8000c1e9b00 */
[----:B------:R-:W3:Y:S03]  /*0470*/  LDG.E.64.CONSTANT R16, desc[UR8][R20.64] ;  /* 0x0000000814107981 */ /* 0x000ee6000c1e9b00 */
[----:B--2---:R-:W-:Y:S01]  /*0480*/  DFMA R18, R10, R18, R12 ;  /* 0x000000120a12722b */ /* 0x004fe2000000000c */
[----:B------:R-:W2:Y:S04]  /*0490*/  LDG.E.64.CONSTANT R10, desc[UR8][R8.64+0x18] ;  /* 0x00001808080a7981 */ /* 0x000ea8000c1e9b00 */
[----:B------:R0:W2:Y:S02]  /*04a0*/  LDG.E.64.CONSTANT R12, desc[UR8][R26.64] ;  /* 0x000000081a0c7981 */ /* 0x0000a4000c1e9b00 */
[----:B0-----:R-:W-:Y:S01]  /*04b0*/  IMAD.WIDE R26, R29, 0x8, R26 ;  /* 0x000000081d1a7825 */ /* 0x001fe200078e021a */
[----:B---3--:R-:W-:-:S03]  /*04c0*/  DFMA R14, R16, R14, R18 ;  /* 0x0000000e100e722b */ /* 0x008fc60000000012 */
[----:B------:R-:W-:Y:S01]  /*04d0*/  IMAD.WIDE R16, R29, 0x8, R26 ;  /* 0x000000081d107825 */ /* 0x000fe200078e021a */
[----:B------:R-:W3:Y:S04]  /*04e0*/  LDG.E.64.CONSTANT R18, desc[UR8][R8.64+0x28] ;  /* 0x0000280808127981 */ /* 0x000ee8000c1e9b00 */
[----:B------:R-:W3:Y:S01]  /*04f0*/  LDG.E.64.CONSTANT R20, desc[UR8][R16.64] ;  /* 0x0000000810147981 */ /* 0x000ee2000c1e9b00 */
[----:B--2---:R-:W-:-:S03]  /*0500*/  DFMA R10, R12, R10, R14 ;  /* 0x0000000a0c0a722b */ /* 0x004fc6000000000e */
[----:B------:R-:W2:Y:S04]  /*0510*/  LDG.E.64.CONSTANT R12, desc[UR8][R8.64+0x20] ;  /* 0x00002008080c7981 */ /* 0x000ea8000c1e9b00 */
[----:B------:R-:W2:Y:S01]  /*0520*/  LDG.E.64.CONSTANT R14, desc[UR8][R26.64] ;  /* 0x000000081a0e7981 */ /* 0x000ea2000c1e9b00 */
[----:B------:R-:W-:Y:S01]  /*0530*/  UIADD3 UR6, UPT, UPT, UR6, 0x8, URZ ;  /* 0x0000000806067890 */ /* 0x000fe2000fffe0ff */
[----:B--2---:R-:W-:Y:S01]  /*0540*/  DFMA R10, R14, R12, R10 ;  /* 0x0000000c0e0a722b */ /* 0x004fe2000000000a */
[C---:B------:R-:W-:Y:S02]  /*0550*/  IMAD.WIDE R12, R29.reuse, 0x8, R16 ;  /* 0x000000081d0c7825 */ /* 0x040fe400078e0210 */
[----:B------:R-:W2:Y:S05]  /*0560*/  LDG.E.64.CONSTANT R16, desc[UR8][R8.64+0x38] ;  /* 0x0000380808107981 */ /* 0x000eaa000c1e9b00 */
[----:B---3--:R-:W-:Y:S01]  /*0570*/  DFMA R18, R20, R18, R10 ;  /* 0x000000121412722b */ /* 0x008fe2000000000a */
[----:B------:R-:W3:Y:S01]  /*0580*/  LDG.E.64.CONSTANT R14, desc[UR8][R12.64] ;  /* 0x000000080c0e7981 */ /* 0x000ee2000c1e9b00 */
[----:B------:R-:W-:-:S03]  /*0590*/  IMAD.WIDE R20, R29, 0x8, R12 ;  /* 0x000000081d147825 */ /* 0x000fc600078e020c */
[----:B------:R-:W3:Y:S04]  /*05a0*/  LDG.E.64.CONSTANT R10, desc[UR8][R8.64+0x30] ;  /* 0x00003008080a7981 */ /* 0x000ee8000c1e9b00 */
[----:B------:R-:W2:Y:S01]  /*05b0*/  LDG.E.64.CONSTANT R20, desc[UR8][R20.64] ;  /* 0x0000000814147981 */ /* 0x000ea2000c1e9b00 */
[----:B------:R-:W-:Y:S01]  /*05c0*/  ISETP.NE.AND P1, PT, R22, UR6, PT ;  /* 0x0000000616007c0c */ /* 0x000fe2000bf25270 */
[----:B---3--:R-:W-:-:S08]  /*05d0*/  DFMA R10, R14, R10, R18 ;  /* 0x0000000a0e0a722b */ /* 0x008fd00000000012 */
[----:B--2---:R-:W-:-:S04]  /*05e0*/  DFMA R16, R20, R16, R10 ;  /* 0x000000101410722b */ /* 0x004fc8000000000a */
[----:B------:R-:W-:Y:S07]  /*05f0*/  @P1 BRA `(.L_x_19) ;  /* 0xfffffffc005c1947 */ /* 0x000fee000383ffff */
[----:B------:R-:W-:-:S07]  /*0600*/  MOV R26, R22 ;  /* 0x00000016001a7202 */ /* 0x000fce0000000f00 */
.L_x_18:
[----:B------:R-:W-:-:S13]  /*0610*/  ISETP.NE.AND P1, PT, R4, RZ, PT ;  /* 0x000000ff0400720c */ /* 0x000fda0003f25270 */
[----:B------:R-:W-:Y:S05]  /*0620*/  @!P1 BRA `(.L_x_20) ;  /* 0x0000000000d49947 */ /* 0x000fea0003800000 */
[----:B------:R-:W-:Y:S01]  /*0630*/  ISETP.NE.AND P1, PT, R6, RZ, PT ;  /* 0x000000ff0600720c */ /* 0x000fe20003f25270 */
[----:B------:R-:W-:-:S12]  /*0640*/  @!P0 BRA `(.L_x_21) ;  /* 0x00000000005c8947 */ /* 0x000fd80003800000 */
[----:B------:R-:W0:Y:S01]  /*0650*/  LDC R27, c[0x0][0x388] ;  /* 0x0000e200ff1b7b82 */ /* 0x000e220000000800 */
[----:B------:R-:W-:-:S07]  /*0660*/  IMAD R11, R7, R28, R26 ;  /* 0x0000001c070b7224 */ /* 0x000fce00078e021a */
[----:B------:R-:W1:Y:S08]  /*0670*/  LDC.64 R18, c[0x0][0x390] ;  /* 0x0000e400ff127b82 */ /* 0x000e700000000a00 */
[----:B------:R-:W2:Y:S01]  /*0680*/  LDC.64 R12, c[0x0][0x380] ;  /* 0x0000e000ff0c7b82 */ /* 0x000ea20000000a00 */
[----:B0-----:R-:W-:Y:S02]  /*0690*/  IMAD R9, R26, R27, R25 ;  /* 0x0000001b1a097224 */ /* 0x001fe400078e0219 */
[----:B-1----:R-:W-:-:S05]  /*06a0*/  IMAD.WIDE R18, R11, 0x8, R18 ;  /* 0x000000080b127825 */ /* 0x002fca00078e0212 */
[----:B------:R-:W3:Y:S01]  /*06b0*/  LDG.E.64.CONSTANT R14, desc[UR8][R18.64] ;  /* 0x00000008120e7981 */ /* 0x000ee2000c1e9b00 */
[----:B--2---:R-:W-:-:S03]  /*06c0*/  IMAD.WIDE R12, R9, 0x8, R12 ;  /* 0x00000008090c7825 */ /* 0x004fc600078e020c */
[----:B------:R-:W2:Y:S04]  /*06d0*/  LDG.E.64.CONSTANT R8, desc[UR8][R18.64+0x8] ;  /* 0x0000080812087981 */ /* 0x000ea8000c1e9b00 */
[----:B------:R0:W3:Y:S02]  /*06e0*/  LDG.E.64.CONSTANT R20, desc[UR8][R12.64] ;  /* 0x000000080c147981 */ /* 0x0000e4000c1e9b00 */
[----:B0-----:R-:W-:-:S05]  /*06f0*/  IMAD.WIDE R12, R27, 0x8, R12 ;  /* 0x000000081b0c7825 */ /* 0x001fca00078e020c */
[----:B------:R-:W2:Y:S01]  /*0700*/  LDG.E.64.CONSTANT R10, desc[UR8][R12.64] ;  /* 0x000000080c0a7981 */ /* 0x000ea2000c1e9b00 */
[----:B---3--:R-:W-:Y:S01]  /*0710*/  DFMA R14, R20, R14, R16 ;  /* 0x0000000e140e722b */ /* 0x008fe20000000010 */
[C---:B------:R-:W-:Y:S02]  /*0720*/  IMAD.WIDE R20, R27.reuse, 0x8, R12 ;  /* 0x000000081b147825 */ /* 0x040fe400078e020c */
[----:B------:R-:W3:Y:S05]  /*0730*/  LDG.E.64.CONSTANT R16, desc[UR8][R18.64+0x18] ;  /* 0x0000180812107981 */ /* 0x000eea000c1e9b00 */
[----:B--2---:R-:W-:Y:S01]  /*0740*/  DFMA R14, R10, R8, R14 ;  /* 0x000000080a0e722b */ /* 0x004fe2000000000e */
[----:B------:R-:W2:Y:S04]  /*0750*/  LDG.E.64.CONSTANT R8, desc[UR8][R18.64+0x10] ;  /* 0x0000100812087981 */ /* 0x000ea8000c1e9b00 */
[----:B------:R0:W2:Y:S02]  /*0760*/  LDG.E.64.CONSTANT R10, desc[UR8][R20.64] ;  /* 0x00000008140a7981 */ /* 0x0000a4000c1e9b00 */
[----:B0-----:R-:W-:-:S06]  /*0770*/  IMAD.WIDE R20, R27, 0x8, R20 ;  /* 0x000000081b147825 */ /* 0x001fcc00078e0214 */
[----:B------:R-:W3:Y:S01]  /*0780*/  LDG.E.64.CONSTANT R20, desc[UR8][R20.64] ;  /* 0x0000000814147981 */ /* 0x000ee2000c1e9b00 */
[----:B------:R-:W-:Y:S01]  /*0790*/  IADD3 R26, PT, PT, R26, 0x4, RZ ;  /* 0x000000041a1a7810 */ /* 0x000fe20007ffe0ff */
[----:B--2---:R-:W-:-:S08]  /*07a0*/  DFMA R8, R10, R8, R14 ;  /* 0x000000080a08722b */ /* 0x004fd0000000000e */
[----:B---3--:R-:W-:-:S11]  /*07b0*/  DFMA R16, R20, R16, R8 ;  /* 0x000000101410722b */ /* 0x008fd60000000008 */
.L_x_21:
[----:B------:R-:W-:Y:S05]  /*07c0*/  @!P1 BRA `(.L_x_20) ;  /* 0x00000000006c9947 */ /* 0x000fea0003800000 */
[----:B------:R-:W-:Y:S02]  /*07d0*/  ISETP.NE.AND P1, PT, R6, 0x1, PT ;  /* 0x000000010600780c */ /* 0x000fe40003f25270 */
[----:B------:R-:W-:-:S11]  /*07e0*/  LOP3.LUT P2, RZ, R28, 0x1, RZ, 0xc0, !PT ;  /* 0x000000011cff7812 */ /* 0x000fd6000784c0ff */
[----:B------:R-:W0:Y:S01]  /*07f0*/  @P1 LDC R19, c[0x0][0x388] ;  /* 0x0000e200ff131b82 */ /* 0x000e220000000800 */
[----:B------:R-:W-:-:S07]  /*0800*/  @P1 IMAD R21, R7, R28, R26 ;  /* 0x0000001c07151224 */ /* 0x000fce00078e021a */
[----:B------:R-:W1:Y:S08]  /*0810*/  @P1 LDC.64 R14, c[0x0][0x380] ;  /* 0x0000e000ff0e1b82 */ /* 0x000e700000000a00 */
[----:B------:R-:W2:Y:S08]  /*0820*/  @P1 LDC.64 R12, c[0x0][0x390] ;  /* 0x0000e400ff0c1b82 */ /* 0x000eb00000000a00 */
[----:B------:R-:W3:Y:S01]  /*0830*/  @P2 LDC R18, c[0x0][0x388] ;  /* 0x0000e200ff122b82 */ /* 0x000ee20000000800 */
[C---:B0-----:R-:W-:Y:S01]  /*0840*/  @P1 IMAD R9, R26.reuse, R19, R25 ;  /* 0x000000131a091224 */ /* 0x041fe200078e0219 */
[----:B------:R-:W-:-:S05]  /*0850*/  @P1 IADD3 R26, PT, PT, R26, 0x2, RZ ;  /* 0x000000021a1a1810 */ /* 0x000fca0007ffe0ff */
[----:B------:R-:W-:Y:S01]  /*0860*/  @P2 IMAD R27, R7, R28, R26 ;  /* 0x0000001c071b2224 */ /* 0x000fe200078e021a */
[----:B------:R-:W0:Y:S01]  /*0870*/  @P2 LDC.64 R10, c[0x0][0x380] ;  /* 0x0000e000ff0a2b82 */ /* 0x000e220000000a00 */
[----:B-1----:R-:W-:-:S07]  /*0880*/  @P1 IMAD.WIDE R14, R9, 0x8, R14 ;  /* 0x00000008090e1825 */ /* 0x002fce00078e020e */
[----:B------:R-:W1:Y:S01]  /*0890*/  @P2 LDC.64 R8, c[0x0][0x390] ;  /* 0x0000e400ff082b82 */ /* 0x000e620000000a00 */
[----:B--2---:R-:W-:-:S05]  /*08a0*/  @P1 IMAD.WIDE R12, R21, 0x8, R12 ;  /* 0x00000008150c1825 */ /* 0x004fca00078e020c */
[----:B------:R-:W2:Y:S01]  /*08b0*/  @P1 LDG.E.64.CONSTANT R20, desc[UR8][R12.64] ;  /* 0x000000080c141981 */ /* 0x000ea2000c1e9b00 */
[----:B---3--:R-:W-:Y:S02]  /*08c0*/  @P2 IMAD R25, R26, R18, R25 ;  /* 0x000000121a192224 */ /* 0x008fe400078e0219 */
[----:B------:R-:W-:Y:S01]  /*08d0*/  @P1 IMAD.WIDE R18, R19, 0x8, R14 ;  /* 0x0000000813121825 */ /* 0x000fe200078e020e */
[----:B------:R-:W3:Y:S04]  /*08e0*/  @P1 LDG.E.64.CONSTANT R28, desc[UR8][R12.64+0x8] ;  /* 0x000008080c1c1981 */ /* 0x000ee8000c1e9b00 */
[----:B------:R-:W2:Y:S01]  /*08f0*/  @P1 LDG.E.64.CONSTANT R14, desc[UR8][R14.64] ;  /* 0x000000080e0e1981 */ /* 0x000ea2000c1e9b00 */
[----:B0-----:R-:W-:-:S03]  /*0900*/  @P2 IMAD.WIDE R10, R25, 0x8, R10 ;  /* 0x00000008190a2825 */ /* 0x001fc600078e020a */
[----:B------:R-:W3:Y:S04]  /*0910*/  @P1 LDG.E.64.CONSTANT R18, desc[UR8][R18.64] ;  /* 0x0000000812121981 */ /* 0x000ee8000c1e9b00 */
[----:B------:R-:W4:Y:S01]  /*0920*/  @P2 LDG.E.64.CONSTANT R10, desc[UR8][R10.64] ;  /* 0x000000080a0a2981 */ /* 0x000f22000c1e9b00 */
[----:B-1----:R-:W-:-:S06]  /*0930*/  @P2 IMAD.WIDE R8, R27, 0x8, R8 ;  /* 0x000000081b082825 */ /* 0x002fcc00078e0208 */
[----:B------:R-:W4:Y:S01]  /*0940*/  @P2 LDG.E.64.CONSTANT R8, desc[UR8][R8.64] ;  /* 0x0000000808082981 */ /* 0x000f22000c1e9b00 */
[----:B--2---:R-:W-:-:S08]  /*0950*/  @P1 DFMA R20, R14, R20, R16 ;  /* 0x000000140e14122b */ /* 0x004fd00000000010 */
[----:B---3--:R-:W-:-:S08]  /*0960*/  @P1 DFMA R16, R18, R28, R20 ;  /* 0x0000001c1210122b */ /* 0x008fd00000000014 */
[----:B----4-:R-:W-:-:S11]  /*0970*/  @P2 DFMA R16, R10, R8, R16 ;  /* 0x000000080a10222b */ /* 0x010fd60000000010 */
.L_x_20:
[----:B------:R-:W0:Y:S01]  /*0980*/  LDC.64 R8, c[0x0][0x3a0] ;  /* 0x0000e800ff087b82 */ /* 0x000e220000000a00 */
[----:B------:R-:W-:Y:S01]  /*0990*/  IMAD R11, R2, UR5, R23 ;  /* 0x00000005020b7c24 */ /* 0x000fe2000f8e0217 */
[----:B------:R-:W1:Y:S01]  /*09a0*/  LDCU UR6, c[0x0][0x388] ;  /* 0x00007100ff0677ac */ /* 0x000e620008000800 */
[----:B------:R-:W-:-:S04]  /*09b0*/  UIADD3 UR5, UPT, UPT, UR5, 0x1, URZ ;  /* 0x0000000105057890 */ /* 0x000fc8000fffe0ff */
[----:B-1----:R-:W-:Y:S01]  /*09c0*/  UISETP.NE.AND UP0, UPT, UR5, UR6, UPT ;  /* 0x000000060500728c */ /* 0x002fe2000bf05270 */
[----:B0-----:R-:W-:-:S05]  /*09d0*/  IMAD.WIDE R8, R11, 0x8, R8 ;  /* 0x000000080b087825 */ /* 0x001fca00078e0208 */
[----:B------:R0:W-:Y:S03]  /*09e0*/  STG.E.64 desc[UR8][R8.64], R16 ;  /* 0x0000001008007986 */ /* 0x0001e6000c101b08 */
[----:B------:R-:W-:Y:S05]  /*09f0*/  BRA.U UP0, `(.L_x_22) ;  /* 0xfffffff9003c7547 */ /* 0x000fea000b83ffff */
[----:B0-----:R-:W0:Y:S01]  /*0a00*/  LDC R8, c[0x0][0x3ac] ;  /* 0x0000eb00ff087b82 */ /* 0x001e220000000800 */
[----:B------:R-:W-:-:S06]  /*0a10*/  UIADD3 UR4, UPT, UPT, UR4, 0x1, URZ ;  /* 0x0000000104047890 */ /* 0x000fcc000fffe0ff */
[----:B0-----:R-:W-:-:S13]  /*0a20*/  ISETP.NE.AND P1, PT, R8, UR4, PT ;  /* 0x0000000408007c0c */ /* 0x001fda000bf25270 */
[----:B------:R-:W-:Y:S05]  /*0a30*/  @!P1 EXIT ;  /* 0x000000000000994d */ /* 0x000fea0003800000 */
[----:B------:R-:W-:Y:S05]  /*0a40*/  BRA `(.L_x_23) ;  /* 0xfffffff800187947 */ /* 0x000fea000383ffff */
.L_x_17:
[----:B------:R-:W-:Y:S01]  /*0a50*/  LOP3.LUT R4, R9, 0x7, RZ, 0xc0, !PT ;  /* 0x0000000709047812 */ /* 0x000fe200078ec0ff */
[----:B------:R-:W-:Y:S01]  /*0a60*/  IMAD R0, R7, R9, R0 ;  /* 0x0000000907007224 */ /* 0x000fe200078e0200 */
[----:B------:R-:W-:Y:S01]  /*0a70*/  IADD3 R3, PT, PT, R9, -0x1, RZ ;  /* 0xffffffff09037810 */ /* 0x000fe20007ffe0ff */
[----:B------:R-:W-:Y:S01]  /*0a80*/  UMOV UR4, URZ ;  /* 0x000000ff00047c82 */ /* 0x000fe20008000000 */
[----:B------:R-:W-:Y:S02]  /*0a90*/  IADD3 R6, PT, PT, R4, -0x1, RZ ;  /* 0xffffffff04067810 */ /* 0x000fe40007ffe0ff */
[----:B------:R-:W-:Y:S02]  /*0aa0*/  ISETP.GE.U32.AND P1, PT, R3, 0x7, PT ;  /* 0x000000070300780c */ /* 0x000fe40003f26070 */
[----:B------:R-:W-:Y:S02]  /*0ab0*/  ISETP.GE.U32.AND P0, PT, R6, 0x3, PT ;  /* 0x000000030600780c */ /* 0x000fe40003f06070 */
[----:B------:R-:W-:-:S02]  /*0ac0*/  LOP3.LUT R22, R9, 0x3, RZ, 0xc0, !PT ;  /* 0x0000000309167812 */ /* 0x000fc400078ec0ff */
[----:B------:R-:W-:-:S09]  /*0ad0*/  LOP3.LUT R3, R9, 0x7ffffff8, RZ, 0xc0, !PT ;  /* 0x7ffffff809037812 */ /* 0x000fd200078ec0ff */
.L_x_29:
[----:B------:R-:W-:Y:S02]  /*0ae0*/  IMAD R23, R5, UR4, R0 ;  /* 0x0000000405177c24 */ /* 0x000fe4000f8e0200 */
[----:B------:R-:W-:Y:S01]  /*0af0*/  HFMA2 R14, -RZ, RZ, 0, 0 ;  /* 0x00000000ff0e7431 */ /* 0x000fe200000001ff */
[----:B------:R-:W-:Y:S06]  /*0b00*/  @!P1 BRA `(.L_x_24) ;  /* 0x00000000005c9947 */ /* 0x000fec0003800000 */
[----:B------:R-:W0:Y:S01]  /*0b10*/  LDC.64 R6, c[0x0][0x3a0] ;  /* 0x0000e800ff067b82 */ /* 0x000e220000000a00 */
[----:B------:R-:W-:-:S05]  /*0b20*/  UMOV UR5, URZ ;  /* 0x000000ff00057c82 */ /* 0x000fca0008000000 */
.L_x_25:
        /* <DEDUP_REMOVED lines=20> */
[----:B-1----:R-:W-:-:S07]  /*0c70*/  MOV R14, R3 ;  /* 0x00000003000e7202 */ /* 0x002fce0000000f00 */
.L_x_24:
[----:B------:R-:W-:-:S13]  /*0c80*/  ISETP.NE.AND P2, PT, R4, RZ, PT ;  /* 0x000000ff0400720c */ /* 0x000fda0003f45270 */
[----:B------:R-:W-:Y:S05]  /*0c90*/  @!P2 BRA `(.L_x_26) ;  /* 0x000000000074a947 */ /* 0x000fea0003800000 */
[----:B------:R-:W-:Y:S01]  /*0ca0*/  ISETP.NE.AND P2, PT, R22, RZ, PT ;  /* 0x000000ff1600720c */ /* 0x000fe20003f45270 */
[----:B------:R-:W-:-:S12]  /*0cb0*/  @!P0 BRA `(.L_x_27) ;  /* 0x00000000002c8947 */ /* 0x000fd80003800000 */
[----:B------:R-:W0:Y:S01]  /*0cc0*/  LDC.64 R6, c[0x0][0x3a0] ;  /* 0x0000e800ff067b82 */ /* 0x000e220000000a00 */
[----:B------:R-:W-:Y:S01]  /*0cd0*/  IMAD R9, R2, R14, R23 ;  /* 0x0000000e02097224 */ /* 0x000fe200078e0217 */
        /* <DEDUP_REMOVED lines=9> */
.L_x_27:
[----:B------:R-:W-:Y:S05]  /*0d70*/  @!P2 BRA `(.L_x_26) ;  /* 0x00000000003ca947 */ /* 0x000fea0003800000 */
[----:B0-----:R-:W0:Y:S01]  /*0d80*/  LDC R6, c[0x0][0x388] ;  /* 0x0000e200ff067b82 */ /* 0x001e220000000800 */
[----:B------:R-:W-:Y:S02]  /*0d90*/  ISETP.NE.AND P2, PT, R22, 0x1, PT ;  /* 0x000000011600780c */ /* 0x000fe40003f45270 */
[----:B0-----:R-:W-:-:S13]  /*0da0*/  LOP3.LUT P3, RZ, R6, 0x1, RZ, 0xc0, !PT ;  /* 0x0000000106ff7812 */ /* 0x001fda000786c0ff */
[----:B------:R-:W0:Y:S01]  /*0db0*/  @P3 LDC.64 R10, c[0x0][0x3a0] ;  /* 0x0000e800ff0a3b82 */ /* 0x000e220000000a00 */
[----:B------:R-:W-:Y:S05]  /*0dc0*/  @!P2 BRA `(.L_x_28) ;  /* 0x00000000001ca947 */ /* 0x000fea0003800000 */
[----:B------:R-:W1:Y:S01]  /*0dd0*/  LDC.64 R6, c[0x0][0x3a0] ;  /* 0x0000e800ff067b82 */ /* 0x000e620000000a00 */
[----:B------:R-:W-:Y:S01]  /*0de0*/  IMAD R9, R2, R14, R23 ;  /* 0x0000000e02097224 */ /* 0x000fe200078e0217 */
[----:B------:R-:W-:-:S03]  /*0df0*/  IADD3 R14, PT, PT, R14, 0x2, RZ ;  /* 0x000000020e0e7810 */ /* 0x000fc60007ffe0ff */
[----:B-1----:R-:W-:-:S05]  /*0e00*/  IMAD.WIDE R6, R9, 0x8, R6 ;  /* 0x0000000809067825 */ /* 0x002fca00078e0206 */
[----:B------:R1:W-:Y:S01]  /*0e10*/  STG.E.64 desc[UR8][R6.64], RZ ;  /* 0x000000ff06007986 */ /* 0x0003e2000c101b08 */
[----:B------:R-:W-:-:S05]  /*0e20*/  IMAD.WIDE R8, R2, 0x8, R6 ;  /* 0x0000000802087825 */ /* 0x000fca00078e0206 */
[----:B------:R1:W-:Y:S02]  /*0e30*/  STG.E.64 desc[UR8][R8.64], RZ ;  /* 0x000000ff08007986 */ /* 0x0003e4000c101b08 */
.L_x_28:
[----:B-1----:R-:W-:-:S04]  /*0e40*/  @P3 IMAD R7, R2, R14, R23 ;  /* 0x0000000e02073224 */ /* 0x002fc800078e0217 */
[----:B0-----:R-:W-:-:S05]  /*0e50*/  @P3 IMAD.WIDE R6, R7, 0x8, R10 ;  /* 0x0000000807063825 */ /* 0x001fca00078e020a */
[----:B------:R1:W-:Y:S02]  /*0e60*/  @P3 STG.E.64 desc[UR8][R6.64], RZ ;  /* 0x000000ff06003986 */ /* 0x0003e4000c101b08 */
.L_x_26:
[----:B01----:R-:W0:Y:S01]  /*0e70*/  LDC R6, c[0x0][0x3ac] ;  /* 0x0000eb00ff067b82 */ /* 0x003e220000000800 */
[----:B------:R-:W-:-:S06]  /*0e80*/  UIADD3 UR4, UPT, UPT, UR4, 0x1, URZ ;  /* 0x0000000104047890 */ /* 0x000fcc000fffe0ff */
[----:B0-----:R-:W-:-:S13]  /*0e90*/  ISETP.NE.AND P2, PT, R6, UR4, PT ;  /* 0x0000000406007c0c */ /* 0x001fda000bf45270 */
[----:B------:R-:W-:Y:S05]  /*0ea0*/  @!P2 EXIT ;  /* 0x000000000000a94d */ /* 0x000fea0003800000 */
[----:B------:R-:W-:Y:S05]  /*0eb0*/  BRA `(.L_x_29) ;  /* 0xfffffffc00087947 */ /* 0x000fea000383ffff */
.L_x_16:
[----:B------:R-:W0:Y:S02]  /*0ec0*/  LDC R4, c[0x0][0x3ac] ;  /* 0x0000eb00ff047b82 */ /* 0x000e240000000800 */
[----:B0-----:R-:W-:-:S13]  /*0ed0*/  ISETP.GE.AND P0, PT, R4, 0x1, PT ;  /* 0x000000010400780c */ /* 0x001fda0003f06270 */
[----:B------:R-:W-:Y:S05]  /*0ee0*/  @!P0 EXIT ;  /* 0x000000000000894d */ /* 0x000fea0003800000 */
[----:B------:R-:W-:Y:S01]  /*0ef0*/  ISETP.GE.AND P0, PT, R22, 0x1, PT ;  /* 0x000000011600780c */ /* 0x000fe20003f06270 */
[----:B------:R-:W-:-:S12]  /*0f00*/  IMAD R5, R7, R9, R0 ;  /* 0x0000000907057224 */ /* 0x000fd800078e0200 */
[----:B------:R-:W-:Y:S05]  /*0f10*/  @!P0 BRA `(.L_x_30) ;  /* 0x0000000800008947 */ /* 0x000fea0003800000 */
[----:B------:R-:W-:Y:S01]  /*0f20*/  SHF.L.U32 R4, R6, 0x1e, RZ ;  /* 0x0000001e06047819 */ /* 0x000fe200000006ff */
[----:B------:R-:W-:-:S03]  /*0f30*/  UMOV UR4, URZ ;  /* 0x000000ff00047c82 */ /* 0x000fc60008000000 */
[----:B------:R-:W-:Y:S02]  /*0f40*/  SHF.R.S32.HI R6, RZ, 0x1f, R4 ;  /* 0x0000001fff067819 */ /* 0x000fe40000011404 */
[----:B------:R-:W-:Y:S02]  /*0f50*/  LOP3.LUT R4, R22, 0x7ffffff8, RZ, 0xc0, !PT ;  /* 0x7ffffff816047812 */ /* 0x000fe400078ec0ff */
[-C--:B------:R-:W-:Y:S01]  /*0f60*/  LOP3.LUT R9, R6, R22.reuse, RZ, 0xc0, !PT ;  /* 0x0000001606097212 */ /* 0x080fe200078ec0ff */
[----:B------:R-:W-:Y:S01]  /*0f70*/  IMAD R6, R7, R22, RZ ;  /* 0x0000001607067224 */ /* 0x000fe200078e02ff */
[----:B------:R-:W-:Y:S02]  /*0f80*/  LOP3.LUT R7, R22, 0x7, RZ, 0xc0, !PT ;  /* 0x0000000716077812 */ /* 0x000fe400078ec0ff */
[----:B------:R-:W-:Y:S01]  /*0f90*/  IADD3 R8, PT, PT, -R4, RZ, RZ ;  /* 0x000000ff04087210 */ /* 0x000fe20007ffe1ff */
[----:B------:R-:W-:-:S07]  /*0fa0*/  IMAD R9, R9, UR6, RZ ;  /* 0x0000000609097c24 */ /* 0x000fce000f8e02ff */
.L_x_35:
[----:B0-----:R-:W0:Y:S01]  /*0fb0*/  LDC R20, c[0x0][0x398] ;  /* 0x0000e600ff147b82 */ /* 0x001e220000000800 */
[----:B------:R-:W-:Y:S02]  /*0fc0*/  IMAD R21, R3, UR4, R0 ;  /* 0x0000000403157c24 */ /* 0x000fe4000f8e0200 */
[----:B------:R-:W-:Y:S02]  /*0fd0*/  HFMA2 R23, -RZ, RZ, 0, 0 ;  /* 0x00000000ff177431 */ /* 0x000fe400000001ff */
[----:B------:R-:W-:Y:S01]  /*0fe0*/  IMAD R22, R9, UR4, R6 ;  /* 0x0000000409167c24 */ /* 0x000fe2000f8e0206 */
[----:B------:R-:W-:Y:S02]  /*0ff0*/  CS2R R12, SRZ ;  /* 0x00000000000c7805 */ /* 0x000fe4000001ff00 */
[----:B0-----:R-:W-:-:S13]  /*1000*/  ISETP.GE.U32.AND P0, PT, R20, 0x8, PT ;  /* 0x000000081400780c */ /* 0x001fda0003f06070 */
[----:B------:R-:W-:Y:S05]  /*1010*/  @!P0 BRA `(.L_x_31) ;  /* 0x0000000000b88947 */ /* 0x000fea0003800000 */
[----:B------:R-:W-:Y:S02]  /*1020*/  MOV R25, R22 ;  /* 0x0000001600197202 */ /* 0x000fe40000000f00 */
[----:B------:R-:W-:Y:S02]  /*1030*/  CS2R R12, SRZ ;  /* 0x00000000000c7805 */ /* 0x000fe4000001ff00 */
[----:B------:R-:W-:Y:S02]  /*1040*/  MOV R23, R21 ;  /* 0x0000001500177202 */ /* 0x000fe40000000f00 */
[----:B------:R-:W-:-:S07]  /*1050*/  MOV R24, R8 ;  /* 0x0000000800187202 */ /* 0x000fce0000000f00 */
.L_x_32:
[----:B------:R-:W0:Y:S08]  /*1060*/  LDC.64 R28, c[0x0][0x390] ;  /* 0x0000e400ff1c7b82 */ /* 0x000e300000000a00 */
[----:B------:R-:W1:Y:S08]  /*1070*/  LDC.64 R18, c[0x0][0x380] ;  /* 0x0000e000ff127b82 */ /* 0x000e700000000a00 */
[----:B------:R-:W2:Y:S01]  /*1080*/  LDC R26, c[0x0][0x388] ;  /* 0x0000e200ff1a7b82 */ /* 0x000ea20000000800 */
[----:B0-----:R-:W-:-:S05]  /*1090*/  IMAD.WIDE R28, R25, 0x8, R28 ;  /* 0x00000008191c7825 */ /* 0x001fca00078e021c */
[----:B------:R-:W3:Y:S01]  /*10a0*/  LDG.E.64.CONSTANT R14, desc[UR8][R28.64] ;  /* 0x000000081c0e7981 */ /* 0x000ee2000c1e9b00 */
[----:B-1----:R-:W-:-:S05]  /*10b0*/  IMAD.WIDE R18, R23, 0x8, R18 ;  /* 0x0000000817127825 */ /* 0x002fca00078e0212 */
[----:B------:R-:W3:Y:S01]  /*10c0*/  LDG.E.64.CONSTANT R10, desc[UR8][R18.64] ;  /* 0x00000008120a7981 */ /* 0x000ee2000c1e9b00 */
[C---:B--2---:R-:W-:Y:S01]  /*10d0*/  IMAD.WIDE R16, R26.reuse, 0x8, R18 ;  /* 0x000000081a107825 */ /* 0x044fe200078e0212 */
[----:B---3--:R-:W-:Y:S02]  /*10e0*/  DFMA R14, R10, R14, R12 ;  /* 0x0000000e0a0e722b */ /* 0x008fe4000000000c */
[----:B------:R-:W2:Y:S04]  /*10f0*/  LDG.E.64.CONSTANT R12, desc[UR8][R28.64+0x8] ;  /* 0x000008081c0c7981 */ /* 0x000ea8000c1e9b00 */
[----:B------:R0:W2:Y:S02]  /*1100*/  LDG.E.64.CONSTANT R10, desc[UR8][R16.64] ;  /* 0x00000008100a7981 */ /* 0x0000a4000c1e9b00 */
[C---:B0-----:R-:W-:Y:S01]  /*1110*/  IMAD.WIDE R16, R26.reuse, 0x8, R16 ;  /* 0x000000081a107825 */ /* 0x041fe200078e0210 */
[----:B--2---:R-:W-:Y:S01]  /*1120*/  DFMA R12, R10, R12, R14 ;  /* 0x0000000c0a0c722b */ /* 0x004fe2000000000e */
[----:B------:R-:W2:Y:S04]  /*1130*/  LDG.E.64.CONSTANT R14, desc[UR8][R28.64+0x10] ;  /* 0x000010081c0e7981 */ /* 0x000ea8000c1e9b00 */
[----:B------:R-:W2:Y:S01]  /*1140*/  LDG.E.64.CONSTANT R10, desc[UR8][R16.64] ;  /* 0x00000008100a7981 */ /* 0x000ea2000c1e9b00 */
[----:B------:R-:W-:-:S03]  /*1150*/  IMAD.WIDE R18, R26, 0x8, R16 ;  /* 0x000000081a127825 */ /* 0x000fc600078e0210 */
[----:B------:R-:W3:Y:S01]  /*1160*/  LDG.E.64.CONSTANT R16, desc[UR8][R28.64+0x28] ;  /* 0x000028081c107981 */ /* 0x000ee2000c1e9b00 */
[----:B--2---:R-:W-:-:S03]  /*1170*/  DFMA R14, R10, R14, R12 ;  /* 0x0000000e0a0e722b */ /* 0x004fc6000000000c */
[----:B------:R-:W2:Y:S04]  /*1180*/  LDG.E.64.CONSTANT R12, desc[UR8][R28.64+0x18] ;  /* 0x000018081c0c7981 */ /* 0x000ea8000c1e9b00 */
[----:B------:R0:W2:Y:S02]  /*1190*/  LDG.E.64.CONSTANT R10, desc[UR8][R18.64] ;  /* 0x00000008120a7981 */ /* 0x0000a4000c1e9b00 */
[C---:B0-----:R-:W-:Y:S01]  /*11a0*/  IMAD.WIDE R18, R26.reuse, 0x8, R18 ;  /* 0x000000081a127825 */ /* 0x041fe200078e0212 */
[----:B--2---:R-:W-:Y:S01]  /*11b0*/  DFMA R12, R10, R12, R14 ;  /* 0x0000000c0a0c722b */ /* 0x004fe2000000000e */
[----:B------:R-:W2:Y:S04]  /*11c0*/  LDG.E.64.CONSTANT R14, desc[UR8][R28.64+0x20] ;  /* 0x000020081c0e7981 */ /* 0x000ea8000c1e9b00 */
[----:B------:R-:W2:Y:S03]  /*11d0*/  LDG.E.64.CONSTANT R10, desc[UR8][R18.64] ;  /* 0x00000008120a7981 */ /* 0x000ea6000c1e9b00 */
[----:B--2---:R-:W-:Y:S01]  /*11e0*/  DFMA R14, R10, R14, R12 ;  /* 0x0000000e0a0e722b */ /* 0x004fe2000000000c */
[----:B------:R-:W-:-:S05]  /*11f0*/  IMAD.WIDE R12, R26, 0x8, R18 ;  /* 0x000000081a0c7825 */ /* 0x000fca00078e0212 */
[----:B------:R-:W3:Y:S01]  /*1200*/  LDG.E.64.CONSTANT R10, desc[UR8][R12.64] ;  /* 0x000000080c0a7981 */ /* 0x000ee2000c1e9b00 */
[----:B------:R-:W-:Y:S01]  /*1210*/  IADD3 R24, PT, PT, R24, 0x8, RZ ;  /* 0x0000000818187810 */ /* 0x000fe20007ffe0ff */
[----:B---3--:R-:W-:Y:S01]  /*1220*/  DFMA R16, R10, R16, R14 ;  /* 0x000000100a10722b */ /* 0x008fe2000000000e */
[C---:B------:R-:W-:Y:S01]  /*1230*/  IMAD.WIDE R10, R26.reuse, 0x8, R12 ;  /* 0x000000081a0a7825 */ /* 0x040fe200078e020c */
[----:B------:R-:W2:Y:S04]  /*1240*/  LDG.E.64.CONSTANT R14, desc[UR8][R28.64+0x30] ;  /* 0x000030081c0e7981 */ /* 0x000ea8000c1e9b00 */
[----:B------:R-:W2:Y:S01]  /*1250*/  LDG.E.64.CONSTANT R12, desc[UR8][R10.64] ;  /* 0x000000080a0c7981 */ /* 0x000ea2000c1e9b00 */
[----:B------:R-:W-:-:S06]  /*1260*/  IMAD.WIDE R18, R26, 0x8, R10 ;  /* 0x000000081a127825 */ /* 0x000fcc00078e020a */
[----:B------:R-:W3:Y:S04]  /*1270*/  LDG.E.64.CONSTANT R18, desc[UR8][R18.64] ;  /* 0x0000000812127981 */ /* 0x000ee8000c1e9b00 */
[----:B------:R-:W3:Y:S01]  /*1280*/  LDG.E.64.CONSTANT R10, desc[UR8][R28.64+0x38] ;  /* 0x000038081c0a7981 */ /* 0x000ee2000c1e9b00 */
[----:B------:R-:W-:Y:S02]  /*1290*/  ISETP.NE.AND P0, PT, R24, RZ, PT ;  /* 0x000000ff1800720c */ /* 0x000fe40003f05270 */
[----:B------:R-:W-:Y:S02]  /*12a0*/  LEA R23, R26, R23, 0x3 ;  /* 0x000000171a177211 */ /* 0x000fe400078e18ff */
[----:B------:R-:W-:Y:S01]  /*12b0*/  IADD3 R25, PT, PT, R25, 0x8, RZ ;  /* 0x0000000819197810 */ /* 0x000fe20007ffe0ff */
[----:B--2---:R-:W-:-:S08]  /*12c0*/  DFMA R14, R12, R14, R16 ;  /* 0x0000000e0c0e722b */ /* 0x004fd00000000010 */
[----:B---3--:R-:W-:Y:S01]  /*12d0*/  DFMA R12, R18, R10, R14 ;  /* 0x0000000a120c722b */ /* 0x008fe2000000000e */
[----:B------:R-:W-:Y:S10]  /*12e0*/  @P0 BRA `(.L_x_32) ;  /* 0xfffffffc005c0947 */ /* 0x000ff4000383ffff */
[----:B------:R-:W-:-:S07]  /*12f0*/  MOV R23, R4 ;  /* 0x0000000400177202 */ /* 0x000fce0000000f00 */
.L_x_31:
[----:B------:R-:W-:-:S13]  /*1300*/  ISETP.NE.AND P0, PT, R7, RZ, PT ;  /* 0x000000ff0700720c */ /* 0x000fda0003f05270 */
[----:B------:R-:W-:Y:S05]  /*1310*/  @!P0 BRA `(.L_x_33) ;  /* 0x0000000000dc8947 */ /* 0x000fea0003800000 */
[----:B------:R-:W-:-:S04]  /*1320*/  IADD3 R10, PT, PT, R7, -0x1, RZ ;  /* 0xffffffff070a7810 */ /* 0x000fc80007ffe0ff */
[----:B------:R-:W-:-:S13]  /*1330*/  ISETP.GE.U32.AND P0, PT, R10, 0x3, PT ;  /* 0x000000030a00780c */ /* 0x000fda0003f06070 */
[----:B------:R-:W-:Y:S05]  /*1340*/  @!P0 BRA `(.L_x_34) ;  /* 0x00000000005c8947 */ /* 0x000fea0003800000 */
[----:B------:R-:W0:Y:S01]  /*1350*/  LDC R28, c[0x0][0x388] ;  /* 0x0000e200ff1c7b82 */ /* 0x000e220000000800 */
[----:B------:R-:W-:-:S07]  /*1360*/  IADD3 R15, PT, PT, R22, R23, RZ ;  /* 0x00000017160f7210 */ /* 0x000fce0007ffe0ff */
        /* <DEDUP_REMOVED lines=11> */
[----:B------:R-:W-:-:S05]  /*1420*/  IMAD.WIDE R26, R28, 0x8, R16 ;  /* 0x000000081c1a7825 */ /* 0x000fca00078e0210 */
[----:B------:R-:W3:Y:S01]  /*1430*/  LDG.E.64.CONSTANT R12, desc[UR8][R26.64] ;  /* 0x000000081a0c7981 */ /* 0x000ee2000c1e9b00 */
[----:B------:R-:W-:-:S06]  /*1440*/  IMAD.WIDE R28, R28, 0x8, R26 ;  /* 0x000000081c1c7825 */ /* 0x000fcc00078e021a */
[----:B------:R-:W4:Y:S01]  /*1450*/  LDG.E.64.CONSTANT R28, desc[UR8][R28.64] ;  /* 0x000000081c1c7981 */ /* 0x000f22000c1e9b00 */
[----:B--2---:R-:W-:-:S03]  /*1460*/  DFMA R14, R14, R10, R18 ;  /* 0x0000000a0e0e722b */ /* 0x004fc60000000012 */
[----:B------:R-:W3:Y:S04]  /*1470*/  LDG.E.64.CONSTANT R10, desc[UR8][R24.64+0x10] ;  /* 0x00001008180a7981 */ /* 0x000ee8000c1e9b00 */
[----:B------:R-:W4:Y:S01]  /*1480*/  LDG.E.64.CONSTANT R18, desc[UR8][R24.64+0x18] ;  /* 0x0000180818127981 */ /* 0x000f22000c1e9b00 */
[----:B------:R-:W-:Y:S01]  /*1490*/  IADD3 R23, PT, PT, R23, 0x4, RZ ;  /* 0x0000000417177810 */ /* 0x000fe20007ffe0ff */
[----:B---3--:R-:W-:-:S08]  /*14a0*/  DFMA R12, R12, R10, R14 ;  /* 0x0000000a0c0c722b */ /* 0x008fd0000000000e */
[----:B----4-:R-:W-:-:S11]  /*14b0*/  DFMA R12, R28, R18, R12 ;  /* 0x000000121c0c722b */ /* 0x010fd6000000000c */
.L_x_34:
[----:B------:R-:W-:-:S13]  /*14c0*/  LOP3.LUT P0, R10, R20, 0x3, RZ, 0xc0, !PT ;  /* 0x00000003140a7812 */ /* 0x000fda000780c0ff */
[----:B------:R-:W-:Y:S05]  /*14d0*/  @!P0 BRA `(.L_x_33) ;  /* 0x00000000006c8947 */ /* 0x000fea0003800000 */
[----:B------:R-:W-:Y:S02]  /*14e0*/  ISETP.NE.AND P0, PT, R10, 0x1, PT ;  /* 0x000000010a00780c */ /* 0x000fe40003f05270 */
[----:B------:R-:W-:-:S11]  /*14f0*/  LOP3.LUT P1, RZ, R20, 0x1, RZ, 0xc0, !PT ;  /* 0x0000000114ff7812 */ /* 0x000fd6000782c0ff */
[----:B------:R-:W0:Y:S08]  /*1500*/  @P0 LDC R18, c[0x0][0x388] ;  /* 0x0000e200ff120b82 */ /* 0x000e300000000800 */
[----:B------:R-:W1:Y:S08]  /*1510*/  @P0 LDC.64 R24, c[0x0][0x380] ;  /* 0x0000e000ff180b82 */ /* 0x000e700000000a00 */
[----:B------:R-:W2:Y:S08]  /*1520*/  @P0 LDC.64 R16, c[0x0][0x390] ;  /* 0x0000e400ff100b82 */ /* 0x000eb00000000a00 */
[----:B------:R-:W3:Y:S01]  /*1530*/  @P1 LDC R20, c[0x0][0x388] ;  /* 0x0000e200ff141b82 */ /* 0x000ee20000000800 */
[----:B0-----:R-:W-:-:S07]  /*1540*/  @P0 IMAD R19, R23, R18, R21 ;  /* 0x0000001217130224 */ /* 0x001fce00078e0215 */
[----:B------:R-:W0:Y:S01]  /*1550*/  @P1 LDC.64 R14, c[0x0][0x380] ;  /* 0x0000e000ff0e1b82 */ /* 0x000e220000000a00 */
[----:B-1----:R-:W-:Y:S01]  /*1560*/  @P0 IMAD.WIDE R24, R19, 0x8, R24 ;  /* 0x0000000813180825 */ /* 0x002fe200078e0218 */
[----:B------:R-:W-:Y:S02]  /*1570*/  @P0 IADD3 R19, PT, PT, R22, R23, RZ ;  /* 0x0000001716130210 */ /* 0x000fe40007ffe0ff */
[----:B------:R-:W-:-:S04]  /*1580*/  @P0 IADD3 R23, PT, PT, R23, 0x2, RZ ;  /* 0x0000000217170810 */ /* 0x000fc80007ffe0ff */
[----:B------:R-:W1:Y:S01]  /*1590*/  @P1 LDC.64 R10, c[0x0][0x390] ;  /* 0x0000e400ff0a1b82 */ /* 0x000e620000000a00 */
[----:B--2---:R-:W-:-:S04]  /*15a0*/  @P0 IMAD.WIDE R16, R19, 0x8, R16 ;  /* 0x0000000813100825 */ /* 0x004fc800078e0210 */
[----:B------:R-:W-:Y:S02]  /*15b0*/  @P0 IMAD.WIDE R18, R18, 0x8, R24 ;  /* 0x0000000812120825 */ /* 0x000fe400078e0218 */
[----:B------:R-:W2:Y:S02]  /*15c0*/  @P0 LDG.E.64.CONSTANT R24, desc[UR8][R24.64] ;  /* 0x0000000818180981 */ /* 0x000ea4000c1e9b00 */
[----:B---3--:R-:W-:Y:S02]  /*15d0*/  @P1 IMAD R27, R23, R20, R21 ;  /* 0x00000014171b1224 */ /* 0x008fe400078e0215 */
[----:B------:R-:W2:Y:S01]  /*15e0*/  @P0 LDG.E.64.CONSTANT R20, desc[UR8][R16.64] ;  /* 0x0000000810140981 */ /* 0x000ea2000c1e9b00 */
[----:B------:R-:W-:-:S03]  /*15f0*/  @P1 IADD3 R29, PT, PT, R22, R23, RZ ;  /* 0x00000017161d1210 */ /* 0x000fc60007ffe0ff */
[----:B------:R-:W3:Y:S01]  /*1600*/  @P0 LDG.E.64.CONSTANT R22, desc[UR8][R16.64+0x8] ;  /* 0x0000080810160981 */ /* 0x000ee2000c1e9b00 */
        /* <DEDUP_REMOVED lines=8> */
.L_x_33:
[----:B------:R-:W0:Y:S01]  /*1690*/  LDC R14, c[0x0][0x3ac] ;  /* 0x0000eb00ff0e7b82 */ /* 0x000e220000000800 */
[----:B------:R-:W-:Y:S01]  /*16a0*/  IMAD R15, R2, UR4, R5 ;  /* 0x00000004020f7c24 */ /* 0x000fe2000f8e0205 */
[----:B------:R-:W-:-:S06]  /*16b0*/  UIADD3 UR4, UPT, UPT, UR4, 0x1, URZ ;  /* 0x0000000104047890 */ /* 0x000fcc000fffe0ff */
[----:B------:R-:W1:Y:S01]  /*16c0*/  LDC.64 R10, c[0x0][0x3a0] ;  /* 0x0000e800ff0a7b82 */ /* 0x000e620000000a00 */
[----:B0-----:R-:W-:Y:S01]  /*16d0*/  ISETP.NE.AND P0, PT, R14, UR4, PT ;  /* 0x000000040e007c0c */ /* 0x001fe2000bf05270 */
[----:B-1----:R-:W-:-:S05]  /*16e0*/  IMAD.WIDE R10, R15, 0x8, R10 ;  /* 0x000000080f0a7825 */ /* 0x002fca00078e020a */
[----:B------:R0:W-:Y:S07]  /*16f0*/  STG.E.64 desc[UR8][R10.64], R12 ;  /* 0x0000000c0a007986 */ /* 0x0001ee000c101b08 */
[----:B------:R-:W-:Y:S05]  /*1700*/  @!P0 EXIT ;  /* 0x000000000000894d */ /* 0x000fea0003800000 */
[----:B------:R-:W-:Y:S05]  /*1710*/  BRA `(.L_x_35) ;  /* 0xfffffff800247947 */ /* 0x000fea000383ffff */
.L_x_30:
        /* <DEDUP_REMOVED lines=8> */
.L_x_37:
        /* <DEDUP_REMOVED lines=20> */
.L_x_36:
[----:B------:R-:W-:Y:S05]  /*18e0*/  @!P1 EXIT ;  /* 0x000000000000994d */ /* 0x000fea0003800000 */
[----:B------:R-:W-:Y:S02]  /*18f0*/  ISETP.GE.U32.AND P0, PT, R3, 0x4, PT ;  /* 0x000000040300780c */ /* 0x000fe40003f06070 */
[----:B-1----:R-:W-:-:S04]  /*1900*/  LOP3.LUT R14, R4, 0x3, RZ, 0xc0, !PT ;  /* 0x00000003040e7812 */ /* 0x002fc800078ec0ff */
[----:B------:R-:W-:-:S07]  /*1910*/  ISETP.NE.AND P1, PT, R14, RZ, PT ;  /* 0x000000ff0e00720c */ /* 0x000fce0003f25270 */
[----:B------:R-:W-:Y:S06]  /*1920*/  @!P0 BRA `(.L_x_38) ;  /* 0x00000000002c8947 */ /* 0x000fec0003800000 */
        /* <DEDUP_REMOVED lines=11> */
.L_x_38:
[----:B------:R-:W-:Y:S05]  /*19e0*/  @!P1 EXIT ;  /* 0x000000000000994d */ /* 0x000fea0003800000 */
[----:B------:R-:W-:Y:S02]  /*19f0*/  ISETP.NE.AND P0, PT, R14, 0x1, PT ;  /* 0x000000010e00780c */ /* 0x000fe40003f05270 */
[----:B------:R-:W-:-:S04]  /*1a00*/  LOP3.LUT R4, R4, 0x1, RZ, 0xc0, !PT ;  /* 0x0000000104047812 */ /* 0x000fc800078ec0ff */
[----:B------:R-:W-:-:S07]  /*1a10*/  ISETP.NE.U32.AND P1, PT, R4, 0x1, PT ;  /* 0x000000010400780c */ /* 0x000fce0003f25070 */
[----:B------:R-:W-:Y:S06]  /*1a20*/  @!P0 BRA `(.L_x_39) ;  /* 0x00000000001c8947 */ /* 0x000fec0003800000 */
[----:B0-----:R-:W0:Y:S01]  /*1a30*/  LDC.64 R6, c[0x0][0x3a0] ;  /* 0x0000e800ff067b82 */ /* 0x001e220000000a00 */
[----:B------:R-:W-:Y:S01]  /*1a40*/  IMAD R3, R2, R0, R5 ;  /* 0x0000000002037224 */ /* 0x000fe200078e0205 */
[----:B------:R-:W-:-:S03]  /*1a50*/  IADD3 R0, PT, PT, R0, 0x2, RZ ;  /* 0x0000000200007810 */ /* 0x000fc60007ffe0ff */
[----:B0-----:R-:W-:-:S05]  /*1a60*/  IMAD.WIDE R6, R3, 0x8, R6 ;  /* 0x0000000803067825 */ /* 0x001fca00078e0206 */
[----:B------:R1:W-:Y:S01]  /*1a70*/  STG.E.64 desc[UR8][R6.64], RZ ;  /* 0x000000ff06007986 */ /* 0x0003e2000c101b08 */
[----:B------:R-:W-:-:S05]  /*1a80*/  IMAD.WIDE R8, R2, 0x8, R6 ;  /* 0x0000000802087825 */ /* 0x000fca00078e0206 */
[----:B------:R1:W-:Y:S02]  /*1a90*/  STG.E.64 desc[UR8][R8.64], RZ ;  /* 0x000000ff08007986 */ /* 0x0003e4000c101b08 */
.L_x_39:
[----:B------:R-:W-:Y:S05]  /*1aa0*/  @P1 EXIT ;  /* 0x000000000000194d */ /* 0x000fea0003800000 */
[----:B01----:R-:W0:Y:S01]  /*1ab0*/  LDC.64 R6, c[0x0][0x3a0] ;  /* 0x0000e800ff067b82 */ /* 0x003e220000000a00 */
[----:B------:R-:W-:-:S04]  /*1ac0*/  IMAD R3, R2, R0, R5 ;  /* 0x0000000002037224 */ /* 0x000fc800078e0205 */
[----:B0-----:R-:W-:-:S05]  /*1ad0*/  IMAD.WIDE R2, R3, 0x8, R6 ;  /* 0x0000000803027825 */ /* 0x001fca00078e0206 */
[----:B------:R-:W-:Y:S01]  /*1ae0*/  STG.E.64 desc[UR8][R2.64], RZ ;  /* 0x000000ff02007986 */ /* 0x000fe2000c101b08 */
[----:B------:R-:W-:Y:S05]  /*1af0*/  EXIT ;  /* 0x000000000000794d */ /* 0x000fea0003800000 */
.L_x_40:
        /* <DEDUP_REMOVED lines=16> */
.L_x_45:


//--------------------- .text._Z12curl_vanillaPKdS0_S0_S0_S0_S0_S0_S0_S0_S0_S0_S0_S0_S0_S0_S0_S0_S0_S0_iiPdS1_S1_ --------------------------
	.section	.text._Z12curl_vanillaPKdS0_S0_S0_S0_S0_S0_S0_S0_S0_S0_S0_S0_S0_S0_S0_S0_S0_S0_iiPdS1_S1_,"ax",@progbits
	.align	128
        .global         _Z12curl_vanillaPKdS0_S0_S0_S0_S0_S0_S0_S0_S0_S0_S0_S0_S0_S0_S0_S0_S0_S0_iiPdS1_S1_
        .type           _Z12curl_vanillaPKdS0_S0_S0_S0_S0_S0_S0_S0_S0_S0_S0_S0_S0_S0_S0_S0_S0_S0_iiPdS1_S1_,@function
        .size           _Z12curl_vanillaPKdS0_S0_S0_S0_S0_S0_S0_S0_S0_S0_S0_S0_S0_S0_S0_S0_S0_S0_iiPdS1_S1_,(.L_x_46 - _Z12curl_vanillaPKdS0_S0_S0_S0_S0_S0_S0_S0_S0_S0_S0_S0_S0_S0_S0_S0_S0_S0_iiPdS1_S1_)
        .other          _Z12curl_vanillaPKdS0_S0_S0_S0_S0_S0_S0_S0_S0_S0_S0_S0_S0_S0_S0_S0_S0_S0_iiPdS1_S1_,@"STO_CUDA_ENTRY STV_DEFAULT"
_Z12curl_vanillaPKdS0_S0_S0_S0_S0_S0_S0_S0_S0_S0_S0_S0_S0_S0_S0_S0_S0_S0_iiPdS1_S1_:
.text._Z12curl_vanillaPKdS0_S0_S0_S0_S0_S0_S0_S0_S0_S0_S0_S0_S0_S0_S0_S0_S0_S0_iiPdS1_S1_:
[----:B------:R-:W-:Y:S08]  /*0000*/  LDC R1, c[0x0][0x37c] ;  /* 0x0000df00ff017b82 */ /* 0x000ff00000000800 */
[----:B------:R-:W0:Y:S01]  /*0010*/  LDC R30, c[0x0][0x41c] ;  /* 0x00010700ff1e7b82 */ /* 0x000e220000000800 */
[----:B------:R-:W1:Y:S07]  /*0020*/  S2R R5, SR_TID.X ;  /* 0x0000000000057919 */ /* 0x000e6e0000002100 */
[----:B------:R-:W2:Y:S08]  /*0030*/  LDC R0, c[0x0][0x360] ;  /* 0x0000d800ff007b82 */ /* 0x000eb00000000800 */
[----:B------:R-:W3:Y:S01]  /*0040*/  S2UR UR6, SR_CTAID.X ;  /* 0x00000000000679c3 */ /* 0x000ee20000002500 */
[----:B0-----:R-:W-:-:S13]  /*0050*/  ISETP.GE.AND P0, PT, R30, 0x1, PT ;  /* 0x000000011e00780c */ /* 0x001fda0003f06270 */
[----:B-123--:R-:W-:Y:S05]  /*0060*/  @!P0 EXIT ;  /* 0x000000000000894d */ /* 0x00efea0003800000 */
[----:B------:R-:W0:Y:S01]  /*0070*/  LDC.64 R2, c[0x0][0x410] ;  /* 0x00010400ff027b82 */ /* 0x000e220000000a00 */
[----:B------:R-:W1:Y:S01]  /*0080*/  LDCU.64 UR4, c[0x0][0x358] ;  /* 0x00006b00ff0477ac */ /* 0x000e620008000a00 */
[----:B------:R-:W-:Y:S01]  /*0090*/  IMAD R0, R0, UR6, R5 ;  /* 0x0000000600007c24 */ /* 0x000fe2000f8e0205 */
[----:B------:R-:W-:Y:S01]  /*00a0*/  IADD3 R30, PT, PT, -R30, RZ, RZ ;  /* 0x000000ff1e1e7210 */ /* 0x000fe20007ffe1ff */
[----:B------:R-:W2:Y:S02]  /*00b0*/  LDCU UR6, c[0x0][0x418] ;  /* 0x00008300ff0677ac */ /* 0x000ea40008000800 */
[----:B0-----:R-:W-:-:S06]  /*00c0*/  IMAD.WIDE R2, R0, 0x8, R2 ;  /* 0x0000000800027825 */ /* 0x001fcc00078e0202 */
[----:B-12---:R-:W5:Y:S02]  /*00d0*/  LDG.E.64.CONSTANT R2, desc[UR4][R2.64] ;  /* 0x0000000402027981 */ /* 0x006f64000c1e9b00 */
.L_x_41:
[----:B0-----:R-:W0:Y:S08]  /*00e0*/  LDC.64 R18, c[0x0][0x400] ;  /* 0x00010000ff127b82 */ /* 0x001e300000000a00 */
[----:B------:R-:W1:Y:S08]  /*00f0*/  LDC.64 R14, c[0x0][0x3a0] ;  /* 0x0000e800ff0e7b82 */ /* 0x000e700000000a00 */
[----:B------:R-:W2:Y:S08]  /*0100*/  LDC.64 R20, c[0x0][0x3f8] ;  /* 0x0000fe00ff147b82 */ /* 0x000eb00000000a00 */
[----:B------:R-:W3:Y:S01]  /*0110*/  LDC.64 R6, c[0x0][0x388] ;  /* 0x0000e200ff067b82 */ /* 0x000ee20000000a00 */
[----:B0-----:R-:W-:-:S06]  /*0120*/  IMAD.WIDE R18, R0, 0x8, R18 ;  /* 0x0000000800127825 */ /* 0x001fcc00078e0212 */
[----:B------:R-:W4:Y:S01]  /*0130*/  LDG.E.64.CONSTANT R18, desc[UR4][R18.64] ;  /* 0x0000000412127981 */ /* 0x000f22000c1e9b00 */
[C---:B-1----:R-:W-:Y:S01]  /*0140*/  IMAD.WIDE R14, R0.reuse, 0x8, R14 ;  /* 0x00000008000e7825 */ /* 0x042fe200078e020e */
[----:B------:R-:W0:Y:S05]  /*0150*/  LDC.64 R4, c[0x0][0x3e0] ;  /* 0x0000f800ff047b82 */ /* 0x000e2a0000000a00 */
[----:B------:R-:W4:Y:S01]  /*0160*/  LDG.E.64.CONSTANT R14, desc[UR4][R14.64] ;  /* 0x000000040e0e7981 */ /* 0x000f22000c1e9b00 */
[C---:B--2---:R-:W-:Y:S02]  /*0170*/  IMAD.WIDE R20, R0.reuse, 0x8, R20 ;  /* 0x0000000800147825 */ /* 0x044fe400078e0214 */
[----:B------:R-:W1:Y:S04]  /*0180*/  LDC.64 R10, c[0x0][0x408] ;  /* 0x00010200ff0a7b82 */ /* 0x000e680000000a00 */
[----:B------:R-:W2:Y:S01]  /*0190*/  LDG.E.64.CONSTANT R20, desc[UR4][R20.64] ;  /* 0x0000000414147981 */ /* 0x000ea2000c1e9b00 */
[----:B---3--:R-:W-:-:S03]  /*01a0*/  IMAD.WIDE R6, R0, 0x8, R6 ;  /* 0x0000000800067825 */ /* 0x008fc600078e0206 */
[----:B------:R-:W3:Y:S03]  /*01b0*/  LDC.64 R26, c[0x0][0x390] ;  /* 0x0000e400ff1a7b82 */ /* 0x000ee60000000a00 */
[----:B------:R-:W2:Y:S01]  /*01c0*/  LDG.E.64.CONSTANT R6, desc[UR4][R6.64] ;  /* 0x0000000406067981 */ /* 0x000ea2000c1e9b00 */
[----:B0-----:R-:W-:-:S04]  /*01d0*/  IMAD.WIDE R24, R0, 0x8, R4 ;  /* 0x0000000800187825 */ /* 0x001fc800078e0204 */
[----:B------:R-:W0:Y:S02]  /*01e0*/  LDC.64 R8, c[0x0][0x3b8] ;  /* 0x0000ee00ff087b82 */ /* 0x000e240000000a00 */
[----:B------:R-:W2:Y:S06]  /*01f0*/  LDG.E.64.CONSTANT R24, desc[UR4][R24.64] ;  /* 0x0000000418187981 */ /* 0x000eac000c1e9b00 */
[----:B------:R-:W0:Y:S08]  /*0200*/  LDC.64 R4, c[0x0][0x3c0] ;  /* 0x0000f000ff047b82 */ /* 0x000e300000000a00 */
[----:B------:R-:W0:Y:S01]  /*0210*/  LDC.64 R12, c[0x0][0x3e8] ;  /* 0x0000fa00ff0c7b82 */ /* 0x000e220000000a00 */
[----:B-1----:R-:W-:-:S04]  /*0220*/  IMAD.WIDE R10, R0, 0x8, R10 ;  /* 0x00000008000a7825 */ /* 0x002fc800078e020a */
[C---:B---3--:R-:W-:Y:S02]  /*0230*/  IMAD.WIDE R28, R0.reuse, 0x8, R26 ;  /* 0x00000008001c7825 */ /* 0x048fe400078e021a */
[----:B------:R-:W3:Y:S01]  /*0240*/  LDG.E.64.CONSTANT R10, desc[UR4][R10.64] ;  /* 0x000000040a0a7981 */ /* 0x000ee2000c1e9b00 */
[----:B------:R-:W1:Y:S01]  /*0250*/  LDC.64 R22, c[0x0][0x3a8] ;  /* 0x0000ea00ff167b82 */ /* 0x000e620000000a00 */
[C---:B0-----:R-:W-:Y:S02]  /*0260*/  IMAD.WIDE R8, R0.reuse, 0x8, R8 ;  /* 0x0000000800087825 */ /* 0x041fe400078e0208 */
[----:B------:R-:W3:Y:S04]  /*0270*/  LDG.E.64.CONSTANT R28, desc[UR4][R28.64] ;  /* 0x000000041c1c7981 */ /* 0x000ee8000c1e9b00 */
[----:B------:R-:W3:Y:S01]  /*0280*/  LDG.E.64.CONSTANT R8, desc[UR4][R8.64] ;  /* 0x0000000408087981 */ /* 0x000ee2000c1e9b00 */
[----:B------:R-:W0:Y:S01]  /*0290*/  LDC.64 R16, c[0x0][0x3f0] ;  /* 0x0000fc00ff107b82 */ /* 0x000e220000000a00 */
[----:B------:R-:W-:-:S06]  /*02a0*/  IMAD.WIDE R26, R0, 0x8, R4 ;  /* 0x00000008001a7825 */ /* 0x000fcc00078e0204 */
[----:B------:R-:W3:Y:S01]  /*02b0*/  LDG.E.64.CONSTANT R26, desc[UR4][R26.64] ;  /* 0x000000041a1a7981 */ /* 0x000ee2000c1e9b00 */
[----:B------:R-:W-:-:S06]  /*02c0*/  IMAD.WIDE R12, R0, 0x8, R12 ;  /* 0x00000008000c7825 */ /* 0x000fcc00078e020c */
[----:B------:R-:W3:Y:S01]  /*02d0*/  LDG.E.64.CONSTANT R12, desc[UR4][R12.64] ;  /* 0x000000040c0c7981 */ /* 0x000ee2000c1e9b00 */
[----:B-1----:R-:W-:-:S06]  /*02e0*/  IMAD.WIDE R34, R0, 0x8, R22 ;  /* 0x0000000800227825 */ /* 0x002fcc00078e0216 */
[----:B------:R-:W3:Y:S01]  /*02f0*/  LDG.E.64.CONSTANT R34, desc[UR4][R34.64] ;  /* 0x0000000422227981 */ /* 0x000ee2000c1e9b00 */
[----:B0-----:R-:W-:-:S05]  /*0300*/  IMAD.WIDE R16, R0, 0x8, R16 ;  /* 0x0000000800107825 */ /* 0x001fca00078e0210 */
[----:B------:R0:W3:Y:S02]  /*0310*/  LDG.E.64.CONSTANT R22, desc[UR4][R16.64] ;  /* 0x0000000410167981 */ /* 0x0000e4000c1e9b00 */
[----:B0-----:R-:W0:Y:S02]  /*0320*/  LDC.64 R16, c[0x0][0x3d0] ;  /* 0x0000f400ff107b82 */ /* 0x001e240000000a00 */
[----:B0-----:R-:W-:-:S06]  /*0330*/  IMAD.WIDE R16, R0, 0x8, R16 ;  /* 0x0000000800107825 */ /* 0x001fcc00078e0210 */
[----:B------:R-:W3:Y:S01]  /*0340*/  LDG.E.64.CONSTANT R16, desc[UR4][R16.64] ;  /* 0x0000000410107981 */ /* 0x000ee2000c1e9b00 */
[----:B----45:R-:W-:-:S08]  /*0350*/  DMUL R18, R2, R18 ;  /* 0x0000001202127228 */ /* 0x030fd00000000000 */
[----:B------:R-:W-:Y:S02]  /*0360*/  DMUL R4, R18, R14 ;  /* 0x0000000e12047228 */ /* 0x000fe40000000000 */
[----:B--2---:R-:W-:-:S08]  /*0370*/  DMUL R20, R2, R20 ;  /* 0x0000001402147228 */ /* 0x004fd00000000000 */
[----:B------:R-:W-:Y:S01]  /*0380*/  DFMA R32, R20, R6, R4 ;  /* 0x000000061420722b */ /* 0x000fe20000000004 */
[----:B------:R-:W0:Y:S02]  /*0390*/  LDC.64 R4, c[0x0][0x420] ;  /* 0x00010800ff047b82 */ /* 0x000e240000000a00 */
[----:B0-----:R-:W-:-:S06]  /*03a0*/  IMAD.WIDE R36, R0, 0x8, R4 ;  /* 0x0000000800247825 */ /* 0x001fcc00078e0204 */
[----:B------:R-:W0:Y:S02]  /*03b0*/  LDC.64 R4, c[0x0][0x3c8] ;  /* 0x0000f200ff047b82 */ /* 0x000e240000000a00 */
[----:B0-----:R-:W-:-:S06]  /*03c0*/  IMAD.WIDE R4, R0, 0x8, R4 ;  /* 0x0000000800047825 */ /* 0x001fcc00078e0204 */
[----:B------:R-:W2:Y:S01]  /*03d0*/  LDG.E.64.CONSTANT R4, desc[UR4][R4.64] ;  /* 0x0000000404047981 */ /* 0x000ea2000c1e9b00 */
[C---:B---3--:R-:W-:Y:S02]  /*03e0*/  DMUL R10, R2.reuse, R10 ;  /* 0x0000000a020a7228 */ /* 0x048fe40000000000 */
[----:B------:R-:W-:-:S06]  /*03f0*/  DMUL R24, R2, R24 ;  /* 0x0000001802187228 */ /* 0x000fcc0000000000 */
[----:B------:R-:W-:Y:S02]  /*0400*/  DFMA R32, R10, R8, R32 ;  /* 0x000000080a20722b */ /* 0x000fe40000000020 */
[----:B------:R-:W-:-:S06]  /*0410*/  DMUL R12, R2, R12 ;  /* 0x0000000c020c7228 */ /* 0x000fcc0000000000 */
[----:B------:R-:W-:Y:S02]  /*0420*/  DFMA R32, -R24, R28, R32 ;  /* 0x0000001c1820722b */ /* 0x000fe40000000120 */
[----:B------:R-:W-:-:S06]  /*0430*/  DMUL R22, R2, R22 ;  /* 0x0000001602167228 */ /* 0x000fcc0000000000 */
[----:B------:R-:W-:-:S08]  /*0440*/  DFMA R32, -R12, R34, R32 ;  /* 0x000000220c20722b */ /* 0x000fd00000000120 */
[----:B------:R-:W-:-:S07]  /*0450*/  DFMA R32, -R22, R26, R32 ;  /* 0x0000001a1620722b */ /* 0x000fce0000000120 */
[----:B------:R0:W-:Y:S03]  /*0460*/  STG.E.64 desc[UR4][R36.64], R32 ;  /* 0x0000002024007986 */ /* 0x0001e6000c101b04 */
[----:B0-----:R-:W0:Y:S01]  /*0470*/  LDC.64 R32, c[0x0][0x3d8] ;  /* 0x0000f600ff207b82 */ /* 0x001e220000000a00 */
[----:B------:R-:W-:-:S08]  /*0480*/  DMUL R16, R2, R16 ;  /* 0x0000001002107228 */ /* 0x000fd00000000000 */
[----:B------:R-:W-:Y:S01]  /*0490*/  DMUL R34, R34, R16 ;  /* 0x0000001022227228 */ /* 0x000fe20000000000 */
[C---:B0-----:R-:W-:Y:S02]  /*04a0*/  IMAD.WIDE R36, R0.reuse, 0x8, R32 ;  /* 0x0000000800247825 */ /* 0x041fe400078e0220 */
[----:B------:R-:W0:Y:S02]  /*04b0*/  LDC.64 R32, c[0x0][0x380] ;  /* 0x0000e000ff207b82 */ /* 0x000e240000000a00 */
[----:B0-----:R-:W-:-:S06]  /*04c0*/  IMAD.WIDE R32, R0, 0x8, R32 ;  /* 0x0000000800207825 */ /* 0x001fcc00078e0220 */
[----:B------:R-:W3:Y:S01]  /*04d0*/  LDG.E.64.CONSTANT R32, desc[UR4][R32.64] ;  /* 0x0000000420207981 */ /* 0x000ee2000c1e9b00 */
[----:B--2---:R-:W-:-:S08]  /*04e0*/  DMUL R4, R2, R4 ;  /* 0x0000000402047228 */ /* 0x004fd00000000000 */
[----:B------:R-:W-:Y:S01]  /*04f0*/  DFMA R28, R28, R4, R34 ;  /* 0x000000041c1c722b */ /* 0x000fe20000000022 */
[----:B------:R-:W2:Y:S02]  /*0500*/  LDG.E.64.CONSTANT R34, desc[UR4][R36.64] ;  /* 0x0000000424227981 */ /* 0x000ea4000c1e9b00 */
[----:B--2---:R-:W-:-:S08]  /*0510*/  DMUL R34, R2, R34 ;  /* 0x0000002202227228 */ /* 0x004fd00000000000 */
[----:B------:R-:W-:Y:S01]  /*0520*/  DFMA R28, R26, R34, R28 ;  /* 0x000000221a1c722b */ /* 0x000fe2000000001c */
[----:B------:R-:W0:Y:S07]  /*0530*/  LDC.64 R26, c[0x0][0x398] ;  /* 0x0000e600ff1a7b82 */ /* 0x000e2e0000000a00 */
[----:B---3--:R-:W-:Y:S02]  /*0540*/  DFMA R20, -R20, R32, R28 ;  /* 0x000000201414722b */ /* 0x008fe4000000011c */
[----:B------:R-:W1:Y:S01]  /*0550*/  LDC.64 R28, c[0x0][0x3b0] ;  /* 0x0000ec00ff1c7b82 */ /* 0x000e620000000a00 */
[----:B0-----:R-:W-:-:S06]  /*0560*/  IMAD.WIDE R26, R0, 0x8, R26 ;  /* 0x00000008001a7825 */ /* 0x001fcc00078e021a */
[----:B------:R-:W2:Y:S01]  /*0570*/  LDG.E.64.CONSTANT R26, desc[UR4][R26.64] ;  /* 0x000000041a1a7981 */ /* 0x000ea2000c1e9b00 */
[----:B-1----:R-:W-:-:S06]  /*0580*/  IMAD.WIDE R28, R0, 0x8, R28 ;  /* 0x00000008001c7825 */ /* 0x002fcc00078e021c */
[----:B------:R-:W3:Y:S01]  /*0590*/  LDG.E.64.CONSTANT R28, desc[UR4][R28.64] ;  /* 0x000000041c1c7981 */ /* 0x000ee2000c1e9b00 */
[----:B------:R-:W-:-:S04]  /*05a0*/  IADD3 R30, PT, PT, R30, 0x1, RZ ;  /* 0x000000011e1e7810 */ /* 0x000fc80007ffe0ff */
[----:B------:R-:W-:Y:S01]  /*05b0*/  ISETP.NE.AND P0, PT, R30, RZ, PT ;  /* 0x000000ff1e00720c */ /* 0x000fe20003f05270 */
[----:B--2---:R-:W-:-:S08]  /*05c0*/  DMUL R12, R12, R26 ;  /* 0x0000001a0c0c7228 */ /* 0x004fd00000000000 */
[----:B------:R-:W-:Y:S02]  /*05d0*/  DFMA R12, R24, R32, R12 ;  /* 0x00000020180c722b */ /* 0x000fe4000000000c */
[----:B------:R-:W-:Y:S01]  /*05e0*/  DFMA R20, -R18, R26, R20 ;  /* 0x0000001a1214722b */ /* 0x000fe20000000114 */
[----:B------:R-:W0:Y:S05]  /*05f0*/  LDC.64 R18, c[0x0][0x428] ;  /* 0x00010a00ff127b82 */ /* 0x000e2a0000000a00 */
[----:B---3--:R-:W-:-:S03]  /*0600*/  DFMA R22, R22, R28, R12 ;  /* 0x0000001c1616722b */ /* 0x008fc6000000000c */
[----:B------:R-:W1:Y:S05]  /*0610*/  LDC.64 R12, c[0x0][0x430] ;  /* 0x00010c00ff0c7b82 */ /* 0x000e6a0000000a00 */
[----:B------:R-:W-:-:S08]  /*0620*/  DFMA R22, R6, -R4, R22 ;  /* 0x800000040616722b */ /* 0x000fd00000000016 */
[----:B------:R-:W-:Y:S02]  /*0630*/  DFMA R22, R14, -R16, R22 ;  /* 0x800000100e16722b */ /* 0x000fe40000000016 */
[----:B------:R-:W-:Y:S01]  /*0640*/  DFMA R20, -R10, R28, R20 ;  /* 0x0000001c0a14722b */ /* 0x000fe20000000114 */
[----:B0-----:R-:W-:-:S05]  /*0650*/  IMAD.WIDE R18, R0, 0x8, R18 ;  /* 0x0000000800127825 */ /* 0x001fca00078e0212 */
[----:B------:R-:W-:Y:S01]  /*0660*/  DFMA R22, R8, -R34, R22 ;  /* 0x800000220816722b */ /* 0x000fe20000000016 */
[C---:B-1----:R-:W-:Y:S01]  /*0670*/  IMAD.WIDE R12, R0.reuse, 0x8, R12 ;  /* 0x00000008000c7825 */ /* 0x042fe200078e020c */
[----:B------:R0:W-:Y:S01]  /*0680*/  STG.E.64 desc[UR4][R18.64], R20 ;  /* 0x0000001412007986 */ /* 0x0001e2000c101b04 */
[----:B------:R-:W-:-:S04]  /*0690*/  IADD3 R0, PT, PT, R0, UR6, RZ ;  /* 0x0000000600007c10 */ /* 0x000fc8000fffe0ff */
[----:B------:R0:W-:Y:S01]  /*06a0*/  STG.E.64 desc[UR4][R12.64], R22 ;  /* 0x000000160c007986 */ /* 0x0001e2000c101b04 */
[----:B------:R-:W-:Y:S05]  /*06b0*/  @P0 BRA `(.L_x_41) ;  /* 0xfffffff800880947 */ /* 0x000fea000383ffff */
[----:B------:R-:W-:Y:S05]  /*06c0*/  EXIT ;  /* 0x000000000000794d */ /* 0x000fea0003800000 */
.L_x_42:
        /* <DEDUP_REMOVED lines=11> */
.L_x_46:


//--------------------- .nv.shared._Z10mxm_sharedPdiS_iS_i --------------------------
	.section	.nv.shared._Z10mxm_sharedPdiS_iS_i,"aw",@nobits
	.sectionflags	@""
	.align	8
.nv.shared._Z10mxm_sharedPdiS_iS_i:
	.zero		5120


//--------------------- .nv.shared.reserved.0     --------------------------
	.section	.nv.shared.reserved.0,"aw",@nobits
	.weak		__nv_reservedSMEM_offset_0_alias
	.size		__nv_reservedSMEM_offset_0_alias, 0, 64
	.other		__nv_reservedSMEM_offset_0_alias,@"STO_CUDA_RESERVED_SHARED STV_DEFAULT"
__nv_reservedSMEM_offset_0_alias:
	.zero		0
	.zero		64


//--------------------- .nv.constant0._Z10mxm_sharedPdiS_iS_i --------------------------
	.section	.nv.constant0._Z10mxm_sharedPdiS_iS_i,"a",@progbits
	.sectionflags	@""
	.align	4
.nv.constant0._Z10mxm_sharedPdiS_iS_i:
	.zero		940


//--------------------- .nv.constant0._Z6mxm_1dPdiS_iS_i --------------------------
	.section	.nv.constant0._Z6mxm_1dPdiS_iS_i,"a",@progbits
	.sectionflags	@""
	.align	4
.nv.constant0._Z6mxm_1dPdiS_iS_i:
	.zero		940


//--------------------- .nv.constant0._Z11mxm_vanillaPKdiS0_iPdiii --------------------------
	.section	.nv.constant0._Z11mxm_vanillaPKdiS0_iPdiii,"a",@progbits
	.sectionflags	@""
	.align	4
.nv.constant0._Z11mxm_vanillaPKdiS0_iPdiii:
	.zero		948


//--------------------- .nv.constant0._Z12curl_vanillaPKdS0_S0_S0_S0_S0_S0_S0_S0_S0_S0_S0_S0_S0_S0_S0_S0_S0_S0_iiPdS1_S1_ --------------------------
	.section	.nv.constant0._Z12curl_vanillaPKdS0_S0_S0_S0_S0_S0_S0_S0_S0_S0_S0_S0_S0_S0_S0_S0_S0_S0_iiPdS1_S1_,"a",@progbits
	.sectionflags	@""
	.align	4
.nv.constant0._Z12curl_vanillaPKdS0_S0_S0_S0_S0_S0_S0_S0_S0_S0_S0_S0_S0_S0_S0_S0_S0_S0_iiPdS1_S1_:
	.zero		1080


//--------------------- SYMBOLS --------------------------

	.type		.nv.reservedSmem.offset0,@object
	.size		.nv.reservedSmem.offset0,0x4
	.type		.nv.reservedSmem.cap,@object
	.size		.nv.reservedSmem.cap,0x4
